//
// Generated by NVIDIA NVVM Compiler
//
// Compiler Build ID: CL-36424714
// Cuda compilation tools, release 13.0, V13.0.88
// Based on NVVM 20.0.0
//

.version 9.0
.target sm_100
.address_size 64

	// .globl	_Z12store_kernelPmmmm

.visible .entry _Z12store_kernelPmmmm(
	.param .u64 .ptr .align 1 _Z12store_kernelPmmmm_param_0,
	.param .u64 _Z12store_kernelPmmmm_param_1,
	.param .u64 _Z12store_kernelPmmmm_param_2,
	.param .u64 _Z12store_kernelPmmmm_param_3
)
{
	.reg .pred 	%p<104>;
	.reg .b32 	%r<8>;
	.reg .b64 	%rd<616>;

	ld.param.u64 	%rd9, [_Z12store_kernelPmmmm_param_0];
	ld.param.u64 	%rd10, [_Z12store_kernelPmmmm_param_1];
	ld.param.u64 	%rd11, [_Z12store_kernelPmmmm_param_2];
	ld.param.u64 	%rd614, [_Z12store_kernelPmmmm_param_3];
	mov.u32 	%r1, %ctaid.x;
	mov.u32 	%r2, %ntid.x;
	mov.u32 	%r3, %tid.x;
	mad.lo.s32 	%r4, %r1, %r2, %r3;
	cvt.u64.u32 	%rd1, %r4;
	and.b64  	%rd13, %rd10, -4294967296;
	setp.ne.s64 	%p1, %rd13, 0;
	@%p1 bra 	$L__BB0_2;
	cvt.u32.u64 	%r5, %rd10;
	cvt.u32.u64 	%r6, %rd1;
	rem.u32 	%r7, %r6, %r5;
	cvt.u64.u32 	%rd615, %r7;
	bra.uni 	$L__BB0_3;
$L__BB0_2:
	rem.u64 	%rd615, %rd1, %rd10;
$L__BB0_3:
	setp.eq.s64 	%p2, %rd614, 0;
	@%p2 bra 	$L__BB0_5;
$L__BB0_4:
	shl.b64 	%rd214, %rd615, 3;
	add.s64 	%rd14, %rd9, %rd214;
	// begin inline asm
	st.global.u64 [%rd14], %rd1;
	// end inline asm
	add.s64 	%rd215, %rd615, %rd11;
	setp.lt.u64 	%p3, %rd215, %rd10;
	selp.b64 	%rd216, 0, %rd10, %p3;
	sub.s64 	%rd217, %rd215, %rd216;
	shl.b64 	%rd218, %rd217, 3;
	add.s64 	%rd16, %rd9, %rd218;
	// begin inline asm
	st.global.u64 [%rd16], %rd1;
	// end inline asm
	add.s64 	%rd219, %rd217, %rd11;
	setp.lt.u64 	%p4, %rd219, %rd10;
	selp.b64 	%rd220, 0, %rd10, %p4;
	sub.s64 	%rd221, %rd219, %rd220;
	shl.b64 	%rd222, %rd221, 3;
	add.s64 	%rd18, %rd9, %rd222;
	// begin inline asm
	st.global.u64 [%rd18], %rd1;
	// end inline asm
	add.s64 	%rd223, %rd221, %rd11;
	setp.lt.u64 	%p5, %rd223, %rd10;
	selp.b64 	%rd224, 0, %rd10, %p5;
	sub.s64 	%rd225, %rd223, %rd224;
	shl.b64 	%rd226, %rd225, 3;
	add.s64 	%rd20, %rd9, %rd226;
	// begin inline asm
	st.global.u64 [%rd20], %rd1;
	// end inline asm
	add.s64 	%rd227, %rd225, %rd11;
	setp.lt.u64 	%p6, %rd227, %rd10;
	selp.b64 	%rd228, 0, %rd10, %p6;
	sub.s64 	%rd229, %rd227, %rd228;
	shl.b64 	%rd230, %rd229, 3;
	add.s64 	%rd22, %rd9, %rd230;
	// begin inline asm
	st.global.u64 [%rd22], %rd1;
	// end inline asm
	add.s64 	%rd231, %rd229, %rd11;
	setp.lt.u64 	%p7, %rd231, %rd10;
	selp.b64 	%rd232, 0, %rd10, %p7;
	sub.s64 	%rd233, %rd231, %rd232;
	shl.b64 	%rd234, %rd233, 3;
	add.s64 	%rd24, %rd9, %rd234;
	// begin inline asm
	st.global.u64 [%rd24], %rd1;
	// end inline asm
	add.s64 	%rd235, %rd233, %rd11;
	setp.lt.u64 	%p8, %rd235, %rd10;
	selp.b64 	%rd236, 0, %rd10, %p8;
	sub.s64 	%rd237, %rd235, %rd236;
	shl.b64 	%rd238, %rd237, 3;
	add.s64 	%rd26, %rd9, %rd238;
	// begin inline asm
	st.global.u64 [%rd26], %rd1;
	// end inline asm
	add.s64 	%rd239, %rd237, %rd11;
	setp.lt.u64 	%p9, %rd239, %rd10;
	selp.b64 	%rd240, 0, %rd10, %p9;
	sub.s64 	%rd241, %rd239, %rd240;
	shl.b64 	%rd242, %rd241, 3;
	add.s64 	%rd28, %rd9, %rd242;
	// begin inline asm
	st.global.u64 [%rd28], %rd1;
	// end inline asm
	add.s64 	%rd243, %rd241, %rd11;
	setp.lt.u64 	%p10, %rd243, %rd10;
	selp.b64 	%rd244, 0, %rd10, %p10;
	sub.s64 	%rd245, %rd243, %rd244;
	shl.b64 	%rd246, %rd245, 3;
	add.s64 	%rd30, %rd9, %rd246;
	// begin inline asm
	st.global.u64 [%rd30], %rd1;
	// end inline asm
	add.s64 	%rd247, %rd245, %rd11;
	setp.lt.u64 	%p11, %rd247, %rd10;
	selp.b64 	%rd248, 0, %rd10, %p11;
	sub.s64 	%rd249, %rd247, %rd248;
	shl.b64 	%rd250, %rd249, 3;
	add.s64 	%rd32, %rd9, %rd250;
	// begin inline asm
	st.global.u64 [%rd32], %rd1;
	// end inline asm
	add.s64 	%rd251, %rd249, %rd11;
	setp.lt.u64 	%p12, %rd251, %rd10;
	selp.b64 	%rd252, 0, %rd10, %p12;
	sub.s64 	%rd253, %rd251, %rd252;
	shl.b64 	%rd254, %rd253, 3;
	add.s64 	%rd34, %rd9, %rd254;
	// begin inline asm
	st.global.u64 [%rd34], %rd1;
	// end inline asm
	add.s64 	%rd255, %rd253, %rd11;
	setp.lt.u64 	%p13, %rd255, %rd10;
	selp.b64 	%rd256, 0, %rd10, %p13;
	sub.s64 	%rd257, %rd255, %rd256;
	shl.b64 	%rd258, %rd257, 3;
	add.s64 	%rd36, %rd9, %rd258;
	// begin inline asm
	st.global.u64 [%rd36], %rd1;
	// end inline asm
	add.s64 	%rd259, %rd257, %rd11;
	setp.lt.u64 	%p14, %rd259, %rd10;
	selp.b64 	%rd260, 0, %rd10, %p14;
	sub.s64 	%rd261, %rd259, %rd260;
	shl.b64 	%rd262, %rd261, 3;
	add.s64 	%rd38, %rd9, %rd262;
	// begin inline asm
	st.global.u64 [%rd38], %rd1;
	// end inline asm
	add.s64 	%rd263, %rd261, %rd11;
	setp.lt.u64 	%p15, %rd263, %rd10;
	selp.b64 	%rd264, 0, %rd10, %p15;
	sub.s64 	%rd265, %rd263, %rd264;
	shl.b64 	%rd266, %rd265, 3;
	add.s64 	%rd40, %rd9, %rd266;
	// begin inline asm
	st.global.u64 [%rd40], %rd1;
	// end inline asm
	add.s64 	%rd267, %rd265, %rd11;
	setp.lt.u64 	%p16, %rd267, %rd10;
	selp.b64 	%rd268, 0, %rd10, %p16;
	sub.s64 	%rd269, %rd267, %rd268;
	shl.b64 	%rd270, %rd269, 3;
	add.s64 	%rd42, %rd9, %rd270;
	// begin inline asm
	st.global.u64 [%rd42], %rd1;
	// end inline asm
	add.s64 	%rd271, %rd269, %rd11;
	setp.lt.u64 	%p17, %rd271, %rd10;
	selp.b64 	%rd272, 0, %rd10, %p17;
	sub.s64 	%rd273, %rd271, %rd272;
	shl.b64 	%rd274, %rd273, 3;
	add.s64 	%rd44, %rd9, %rd274;
	// begin inline asm
	st.global.u64 [%rd44], %rd1;
	// end inline asm
	add.s64 	%rd275, %rd273, %rd11;
	setp.lt.u64 	%p18, %rd275, %rd10;
	selp.b64 	%rd276, 0, %rd10, %p18;
	sub.s64 	%rd277, %rd275, %rd276;
	shl.b64 	%rd278, %rd277, 3;
	add.s64 	%rd46, %rd9, %rd278;
	// begin inline asm
	st.global.u64 [%rd46], %rd1;
	// end inline asm
	add.s64 	%rd279, %rd277, %rd11;
	setp.lt.u64 	%p19, %rd279, %rd10;
	selp.b64 	%rd280, 0, %rd10, %p19;
	sub.s64 	%rd281, %rd279, %rd280;
	shl.b64 	%rd282, %rd281, 3;
	add.s64 	%rd48, %rd9, %rd282;
	// begin inline asm
	st.global.u64 [%rd48], %rd1;
	// end inline asm
	add.s64 	%rd283, %rd281, %rd11;
	setp.lt.u64 	%p20, %rd283, %rd10;
	selp.b64 	%rd284, 0, %rd10, %p20;
	sub.s64 	%rd285, %rd283, %rd284;
	shl.b64 	%rd286, %rd285, 3;
	add.s64 	%rd50, %rd9, %rd286;
	// begin inline asm
	st.global.u64 [%rd50], %rd1;
	// end inline asm
	add.s64 	%rd287, %rd285, %rd11;
	setp.lt.u64 	%p21, %rd287, %rd10;
	selp.b64 	%rd288, 0, %rd10, %p21;
	sub.s64 	%rd289, %rd287, %rd288;
	shl.b64 	%rd290, %rd289, 3;
	add.s64 	%rd52, %rd9, %rd290;
	// begin inline asm
	st.global.u64 [%rd52], %rd1;
	// end inline asm
	add.s64 	%rd291, %rd289, %rd11;
	setp.lt.u64 	%p22, %rd291, %rd10;
	selp.b64 	%rd292, 0, %rd10, %p22;
	sub.s64 	%rd293, %rd291, %rd292;
	shl.b64 	%rd294, %rd293, 3;
	add.s64 	%rd54, %rd9, %rd294;
	// begin inline asm
	st.global.u64 [%rd54], %rd1;
	// end inline asm
	add.s64 	%rd295, %rd293, %rd11;
	setp.lt.u64 	%p23, %rd295, %rd10;
	selp.b64 	%rd296, 0, %rd10, %p23;
	sub.s64 	%rd297, %rd295, %rd296;
	shl.b64 	%rd298, %rd297, 3;
	add.s64 	%rd56, %rd9, %rd298;
	// begin inline asm
	st.global.u64 [%rd56], %rd1;
	// end inline asm
	add.s64 	%rd299, %rd297, %rd11;
	setp.lt.u64 	%p24, %rd299, %rd10;
	selp.b64 	%rd300, 0, %rd10, %p24;
	sub.s64 	%rd301, %rd299, %rd300;
	shl.b64 	%rd302, %rd301, 3;
	add.s64 	%rd58, %rd9, %rd302;
	// begin inline asm
	st.global.u64 [%rd58], %rd1;
	// end inline asm
	add.s64 	%rd303, %rd301, %rd11;
	setp.lt.u64 	%p25, %rd303, %rd10;
	selp.b64 	%rd304, 0, %rd10, %p25;
	sub.s64 	%rd305, %rd303, %rd304;
	shl.b64 	%rd306, %rd305, 3;
	add.s64 	%rd60, %rd9, %rd306;
	// begin inline asm
	st.global.u64 [%rd60], %rd1;
	// end inline asm
	add.s64 	%rd307, %rd305, %rd11;
	setp.lt.u64 	%p26, %rd307, %rd10;
	selp.b64 	%rd308, 0, %rd10, %p26;
	sub.s64 	%rd309, %rd307, %rd308;
	shl.b64 	%rd310, %rd309, 3;
	add.s64 	%rd62, %rd9, %rd310;
	// begin inline asm
	st.global.u64 [%rd62], %rd1;
	// end inline asm
	add.s64 	%rd311, %rd309, %rd11;
	setp.lt.u64 	%p27, %rd311, %rd10;
	selp.b64 	%rd312, 0, %rd10, %p27;
	sub.s64 	%rd313, %rd311, %rd312;
	shl.b64 	%rd314, %rd313, 3;
	add.s64 	%rd64, %rd9, %rd314;
	// begin inline asm
	st.global.u64 [%rd64], %rd1;
	// end inline asm
	add.s64 	%rd315, %rd313, %rd11;
	setp.lt.u64 	%p28, %rd315, %rd10;
	selp.b64 	%rd316, 0, %rd10, %p28;
	sub.s64 	%rd317, %rd315, %rd316;
	shl.b64 	%rd318, %rd317, 3;
	add.s64 	%rd66, %rd9, %rd318;
	// begin inline asm
	st.global.u64 [%rd66], %rd1;
	// end inline asm
	add.s64 	%rd319, %rd317, %rd11;
	setp.lt.u64 	%p29, %rd319, %rd10;
	selp.b64 	%rd320, 0, %rd10, %p29;
	sub.s64 	%rd321, %rd319, %rd320;
	shl.b64 	%rd322, %rd321, 3;
	add.s64 	%rd68, %rd9, %rd322;
	// begin inline asm
	st.global.u64 [%rd68], %rd1;
	// end inline asm
	add.s64 	%rd323, %rd321, %rd11;
	setp.lt.u64 	%p30, %rd323, %rd10;
	selp.b64 	%rd324, 0, %rd10, %p30;
	sub.s64 	%rd325, %rd323, %rd324;
	shl.b64 	%rd326, %rd325, 3;
	add.s64 	%rd70, %rd9, %rd326;
	// begin inline asm
	st.global.u64 [%rd70], %rd1;
	// end inline asm
	add.s64 	%rd327, %rd325, %rd11;
	setp.lt.u64 	%p31, %rd327, %rd10;
	selp.b64 	%rd328, 0, %rd10, %p31;
	sub.s64 	%rd329, %rd327, %rd328;
	shl.b64 	%rd330, %rd329, 3;
	add.s64 	%rd72, %rd9, %rd330;
	// begin inline asm
	st.global.u64 [%rd72], %rd1;
	// end inline asm
	add.s64 	%rd331, %rd329, %rd11;
	setp.lt.u64 	%p32, %rd331, %rd10;
	selp.b64 	%rd332, 0, %rd10, %p32;
	sub.s64 	%rd333, %rd331, %rd332;
	shl.b64 	%rd334, %rd333, 3;
	add.s64 	%rd74, %rd9, %rd334;
	// begin inline asm
	st.global.u64 [%rd74], %rd1;
	// end inline asm
	add.s64 	%rd335, %rd333, %rd11;
	setp.lt.u64 	%p33, %rd335, %rd10;
	selp.b64 	%rd336, 0, %rd10, %p33;
	sub.s64 	%rd337, %rd335, %rd336;
	shl.b64 	%rd338, %rd337, 3;
	add.s64 	%rd76, %rd9, %rd338;
	// begin inline asm
	st.global.u64 [%rd76], %rd1;
	// end inline asm
	add.s64 	%rd339, %rd337, %rd11;
	setp.lt.u64 	%p34, %rd339, %rd10;
	selp.b64 	%rd340, 0, %rd10, %p34;
	sub.s64 	%rd341, %rd339, %rd340;
	shl.b64 	%rd342, %rd341, 3;
	add.s64 	%rd78, %rd9, %rd342;
	// begin inline asm
	st.global.u64 [%rd78], %rd1;
	// end inline asm
	add.s64 	%rd343, %rd341, %rd11;
	setp.lt.u64 	%p35, %rd343, %rd10;
	selp.b64 	%rd344, 0, %rd10, %p35;
	sub.s64 	%rd345, %rd343, %rd344;
	shl.b64 	%rd346, %rd345, 3;
	add.s64 	%rd80, %rd9, %rd346;
	// begin inline asm
	st.global.u64 [%rd80], %rd1;
	// end inline asm
	add.s64 	%rd347, %rd345, %rd11;
	setp.lt.u64 	%p36, %rd347, %rd10;
	selp.b64 	%rd348, 0, %rd10, %p36;
	sub.s64 	%rd349, %rd347, %rd348;
	shl.b64 	%rd350, %rd349, 3;
	add.s64 	%rd82, %rd9, %rd350;
	// begin inline asm
	st.global.u64 [%rd82], %rd1;
	// end inline asm
	add.s64 	%rd351, %rd349, %rd11;
	setp.lt.u64 	%p37, %rd351, %rd10;
	selp.b64 	%rd352, 0, %rd10, %p37;
	sub.s64 	%rd353, %rd351, %rd352;
	shl.b64 	%rd354, %rd353, 3;
	add.s64 	%rd84, %rd9, %rd354;
	// begin inline asm
	st.global.u64 [%rd84], %rd1;
	// end inline asm
	add.s64 	%rd355, %rd353, %rd11;
	setp.lt.u64 	%p38, %rd355, %rd10;
	selp.b64 	%rd356, 0, %rd10, %p38;
	sub.s64 	%rd357, %rd355, %rd356;
	shl.b64 	%rd358, %rd357, 3;
	add.s64 	%rd86, %rd9, %rd358;
	// begin inline asm
	st.global.u64 [%rd86], %rd1;
	// end inline asm
	add.s64 	%rd359, %rd357, %rd11;
	setp.lt.u64 	%p39, %rd359, %rd10;
	selp.b64 	%rd360, 0, %rd10, %p39;
	sub.s64 	%rd361, %rd359, %rd360;
	shl.b64 	%rd362, %rd361, 3;
	add.s64 	%rd88, %rd9, %rd362;
	// begin inline asm
	st.global.u64 [%rd88], %rd1;
	// end inline asm
	add.s64 	%rd363, %rd361, %rd11;
	setp.lt.u64 	%p40, %rd363, %rd10;
	selp.b64 	%rd364, 0, %rd10, %p40;
	sub.s64 	%rd365, %rd363, %rd364;
	shl.b64 	%rd366, %rd365, 3;
	add.s64 	%rd90, %rd9, %rd366;
	// begin inline asm
	st.global.u64 [%rd90], %rd1;
	// end inline asm
	add.s64 	%rd367, %rd365, %rd11;
	setp.lt.u64 	%p41, %rd367, %rd10;
	selp.b64 	%rd368, 0, %rd10, %p41;
	sub.s64 	%rd369, %rd367, %rd368;
	shl.b64 	%rd370, %rd369, 3;
	add.s64 	%rd92, %rd9, %rd370;
	// begin inline asm
	st.global.u64 [%rd92], %rd1;
	// end inline asm
	add.s64 	%rd371, %rd369, %rd11;
	setp.lt.u64 	%p42, %rd371, %rd10;
	selp.b64 	%rd372, 0, %rd10, %p42;
	sub.s64 	%rd373, %rd371, %rd372;
	shl.b64 	%rd374, %rd373, 3;
	add.s64 	%rd94, %rd9, %rd374;
	// begin inline asm
	st.global.u64 [%rd94], %rd1;
	// end inline asm
	add.s64 	%rd375, %rd373, %rd11;
	setp.lt.u64 	%p43, %rd375, %rd10;
	selp.b64 	%rd376, 0, %rd10, %p43;
	sub.s64 	%rd377, %rd375, %rd376;
	shl.b64 	%rd378, %rd377, 3;
	add.s64 	%rd96, %rd9, %rd378;
	// begin inline asm
	st.global.u64 [%rd96], %rd1;
	// end inline asm
	add.s64 	%rd379, %rd377, %rd11;
	setp.lt.u64 	%p44, %rd379, %rd10;
	selp.b64 	%rd380, 0, %rd10, %p44;
	sub.s64 	%rd381, %rd379, %rd380;
	shl.b64 	%rd382, %rd381, 3;
	add.s64 	%rd98, %rd9, %rd382;
	// begin inline asm
	st.global.u64 [%rd98], %rd1;
	// end inline asm
	add.s64 	%rd383, %rd381, %rd11;
	setp.lt.u64 	%p45, %rd383, %rd10;
	selp.b64 	%rd384, 0, %rd10, %p45;
	sub.s64 	%rd385, %rd383, %rd384;
	shl.b64 	%rd386, %rd385, 3;
	add.s64 	%rd100, %rd9, %rd386;
	// begin inline asm
	st.global.u64 [%rd100], %rd1;
	// end inline asm
	add.s64 	%rd387, %rd385, %rd11;
	setp.lt.u64 	%p46, %rd387, %rd10;
	selp.b64 	%rd388, 0, %rd10, %p46;
	sub.s64 	%rd389, %rd387, %rd388;
	shl.b64 	%rd390, %rd389, 3;
	add.s64 	%rd102, %rd9, %rd390;
	// begin inline asm
	st.global.u64 [%rd102], %rd1;
	// end inline asm
	add.s64 	%rd391, %rd389, %rd11;
	setp.lt.u64 	%p47, %rd391, %rd10;
	selp.b64 	%rd392, 0, %rd10, %p47;
	sub.s64 	%rd393, %rd391, %rd392;
	shl.b64 	%rd394, %rd393, 3;
	add.s64 	%rd104, %rd9, %rd394;
	// begin inline asm
	st.global.u64 [%rd104], %rd1;
	// end inline asm
	add.s64 	%rd395, %rd393, %rd11;
	setp.lt.u64 	%p48, %rd395, %rd10;
	selp.b64 	%rd396, 0, %rd10, %p48;
	sub.s64 	%rd397, %rd395, %rd396;
	shl.b64 	%rd398, %rd397, 3;
	add.s64 	%rd106, %rd9, %rd398;
	// begin inline asm
	st.global.u64 [%rd106], %rd1;
	// end inline asm
	add.s64 	%rd399, %rd397, %rd11;
	setp.lt.u64 	%p49, %rd399, %rd10;
	selp.b64 	%rd400, 0, %rd10, %p49;
	sub.s64 	%rd401, %rd399, %rd400;
	shl.b64 	%rd402, %rd401, 3;
	add.s64 	%rd108, %rd9, %rd402;
	// begin inline asm
	st.global.u64 [%rd108], %rd1;
	// end inline asm
	add.s64 	%rd403, %rd401, %rd11;
	setp.lt.u64 	%p50, %rd403, %rd10;
	selp.b64 	%rd404, 0, %rd10, %p50;
	sub.s64 	%rd405, %rd403, %rd404;
	shl.b64 	%rd406, %rd405, 3;
	add.s64 	%rd110, %rd9, %rd406;
	// begin inline asm
	st.global.u64 [%rd110], %rd1;
	// end inline asm
	add.s64 	%rd407, %rd405, %rd11;
	setp.lt.u64 	%p51, %rd407, %rd10;
	selp.b64 	%rd408, 0, %rd10, %p51;
	sub.s64 	%rd409, %rd407, %rd408;
	shl.b64 	%rd410, %rd409, 3;
	add.s64 	%rd112, %rd9, %rd410;
	// begin inline asm
	st.global.u64 [%rd112], %rd1;
	// end inline asm
	add.s64 	%rd411, %rd409, %rd11;
	setp.lt.u64 	%p52, %rd411, %rd10;
	selp.b64 	%rd412, 0, %rd10, %p52;
	sub.s64 	%rd413, %rd411, %rd412;
	shl.b64 	%rd414, %rd413, 3;
	add.s64 	%rd114, %rd9, %rd414;
	// begin inline asm
	st.global.u64 [%rd114], %rd1;
	// end inline asm
	add.s64 	%rd415, %rd413, %rd11;
	setp.lt.u64 	%p53, %rd415, %rd10;
	selp.b64 	%rd416, 0, %rd10, %p53;
	sub.s64 	%rd417, %rd415, %rd416;
	shl.b64 	%rd418, %rd417, 3;
	add.s64 	%rd116, %rd9, %rd418;
	// begin inline asm
	st.global.u64 [%rd116], %rd1;
	// end inline asm
	add.s64 	%rd419, %rd417, %rd11;
	setp.lt.u64 	%p54, %rd419, %rd10;
	selp.b64 	%rd420, 0, %rd10, %p54;
	sub.s64 	%rd421, %rd419, %rd420;
	shl.b64 	%rd422, %rd421, 3;
	add.s64 	%rd118, %rd9, %rd422;
	// begin inline asm
	st.global.u64 [%rd118], %rd1;
	// end inline asm
	add.s64 	%rd423, %rd421, %rd11;
	setp.lt.u64 	%p55, %rd423, %rd10;
	selp.b64 	%rd424, 0, %rd10, %p55;
	sub.s64 	%rd425, %rd423, %rd424;
	shl.b64 	%rd426, %rd425, 3;
	add.s64 	%rd120, %rd9, %rd426;
	// begin inline asm
	st.global.u64 [%rd120], %rd1;
	// end inline asm
	add.s64 	%rd427, %rd425, %rd11;
	setp.lt.u64 	%p56, %rd427, %rd10;
	selp.b64 	%rd428, 0, %rd10, %p56;
	sub.s64 	%rd429, %rd427, %rd428;
	shl.b64 	%rd430, %rd429, 3;
	add.s64 	%rd122, %rd9, %rd430;
	// begin inline asm
	st.global.u64 [%rd122], %rd1;
	// end inline asm
	add.s64 	%rd431, %rd429, %rd11;
	setp.lt.u64 	%p57, %rd431, %rd10;
	selp.b64 	%rd432, 0, %rd10, %p57;
	sub.s64 	%rd433, %rd431, %rd432;
	shl.b64 	%rd434, %rd433, 3;
	add.s64 	%rd124, %rd9, %rd434;
	// begin inline asm
	st.global.u64 [%rd124], %rd1;
	// end inline asm
	add.s64 	%rd435, %rd433, %rd11;
	setp.lt.u64 	%p58, %rd435, %rd10;
	selp.b64 	%rd436, 0, %rd10, %p58;
	sub.s64 	%rd437, %rd435, %rd436;
	shl.b64 	%rd438, %rd437, 3;
	add.s64 	%rd126, %rd9, %rd438;
	// begin inline asm
	st.global.u64 [%rd126], %rd1;
	// end inline asm
	add.s64 	%rd439, %rd437, %rd11;
	setp.lt.u64 	%p59, %rd439, %rd10;
	selp.b64 	%rd440, 0, %rd10, %p59;
	sub.s64 	%rd441, %rd439, %rd440;
	shl.b64 	%rd442, %rd441, 3;
	add.s64 	%rd128, %rd9, %rd442;
	// begin inline asm
	st.global.u64 [%rd128], %rd1;
	// end inline asm
	add.s64 	%rd443, %rd441, %rd11;
	setp.lt.u64 	%p60, %rd443, %rd10;
	selp.b64 	%rd444, 0, %rd10, %p60;
	sub.s64 	%rd445, %rd443, %rd444;
	shl.b64 	%rd446, %rd445, 3;
	add.s64 	%rd130, %rd9, %rd446;
	// begin inline asm
	st.global.u64 [%rd130], %rd1;
	// end inline asm
	add.s64 	%rd447, %rd445, %rd11;
	setp.lt.u64 	%p61, %rd447, %rd10;
	selp.b64 	%rd448, 0, %rd10, %p61;
	sub.s64 	%rd449, %rd447, %rd448;
	shl.b64 	%rd450, %rd449, 3;
	add.s64 	%rd132, %rd9, %rd450;
	// begin inline asm
	st.global.u64 [%rd132], %rd1;
	// end inline asm
	add.s64 	%rd451, %rd449, %rd11;
	setp.lt.u64 	%p62, %rd451, %rd10;
	selp.b64 	%rd452, 0, %rd10, %p62;
	sub.s64 	%rd453, %rd451, %rd452;
	shl.b64 	%rd454, %rd453, 3;
	add.s64 	%rd134, %rd9, %rd454;
	// begin inline asm
	st.global.u64 [%rd134], %rd1;
	// end inline asm
	add.s64 	%rd455, %rd453, %rd11;
	setp.lt.u64 	%p63, %rd455, %rd10;
	selp.b64 	%rd456, 0, %rd10, %p63;
	sub.s64 	%rd457, %rd455, %rd456;
	shl.b64 	%rd458, %rd457, 3;
	add.s64 	%rd136, %rd9, %rd458;
	// begin inline asm
	st.global.u64 [%rd136], %rd1;
	// end inline asm
	add.s64 	%rd459, %rd457, %rd11;
	setp.lt.u64 	%p64, %rd459, %rd10;
	selp.b64 	%rd460, 0, %rd10, %p64;
	sub.s64 	%rd461, %rd459, %rd460;
	shl.b64 	%rd462, %rd461, 3;
	add.s64 	%rd138, %rd9, %rd462;
	// begin inline asm
	st.global.u64 [%rd138], %rd1;
	// end inline asm
	add.s64 	%rd463, %rd461, %rd11;
	setp.lt.u64 	%p65, %rd463, %rd10;
	selp.b64 	%rd464, 0, %rd10, %p65;
	sub.s64 	%rd465, %rd463, %rd464;
	shl.b64 	%rd466, %rd465, 3;
	add.s64 	%rd140, %rd9, %rd466;
	// begin inline asm
	st.global.u64 [%rd140], %rd1;
	// end inline asm
	add.s64 	%rd467, %rd465, %rd11;
	setp.lt.u64 	%p66, %rd467, %rd10;
	selp.b64 	%rd468, 0, %rd10, %p66;
	sub.s64 	%rd469, %rd467, %rd468;
	shl.b64 	%rd470, %rd469, 3;
	add.s64 	%rd142, %rd9, %rd470;
	// begin inline asm
	st.global.u64 [%rd142], %rd1;
	// end inline asm
	add.s64 	%rd471, %rd469, %rd11;
	setp.lt.u64 	%p67, %rd471, %rd10;
	selp.b64 	%rd472, 0, %rd10, %p67;
	sub.s64 	%rd473, %rd471, %rd472;
	shl.b64 	%rd474, %rd473, 3;
	add.s64 	%rd144, %rd9, %rd474;
	// begin inline asm
	st.global.u64 [%rd144], %rd1;
	// end inline asm
	add.s64 	%rd475, %rd473, %rd11;
	setp.lt.u64 	%p68, %rd475, %rd10;
	selp.b64 	%rd476, 0, %rd10, %p68;
	sub.s64 	%rd477, %rd475, %rd476;
	shl.b64 	%rd478, %rd477, 3;
	add.s64 	%rd146, %rd9, %rd478;
	// begin inline asm
	st.global.u64 [%rd146], %rd1;
	// end inline asm
	add.s64 	%rd479, %rd477, %rd11;
	setp.lt.u64 	%p69, %rd479, %rd10;
	selp.b64 	%rd480, 0, %rd10, %p69;
	sub.s64 	%rd481, %rd479, %rd480;
	shl.b64 	%rd482, %rd481, 3;
	add.s64 	%rd148, %rd9, %rd482;
	// begin inline asm
	st.global.u64 [%rd148], %rd1;
	// end inline asm
	add.s64 	%rd483, %rd481, %rd11;
	setp.lt.u64 	%p70, %rd483, %rd10;
	selp.b64 	%rd484, 0, %rd10, %p70;
	sub.s64 	%rd485, %rd483, %rd484;
	shl.b64 	%rd486, %rd485, 3;
	add.s64 	%rd150, %rd9, %rd486;
	// begin inline asm
	st.global.u64 [%rd150], %rd1;
	// end inline asm
	add.s64 	%rd487, %rd485, %rd11;
	setp.lt.u64 	%p71, %rd487, %rd10;
	selp.b64 	%rd488, 0, %rd10, %p71;
	sub.s64 	%rd489, %rd487, %rd488;
	shl.b64 	%rd490, %rd489, 3;
	add.s64 	%rd152, %rd9, %rd490;
	// begin inline asm
	st.global.u64 [%rd152], %rd1;
	// end inline asm
	add.s64 	%rd491, %rd489, %rd11;
	setp.lt.u64 	%p72, %rd491, %rd10;
	selp.b64 	%rd492, 0, %rd10, %p72;
	sub.s64 	%rd493, %rd491, %rd492;
	shl.b64 	%rd494, %rd493, 3;
	add.s64 	%rd154, %rd9, %rd494;
	// begin inline asm
	st.global.u64 [%rd154], %rd1;
	// end inline asm
	add.s64 	%rd495, %rd493, %rd11;
	setp.lt.u64 	%p73, %rd495, %rd10;
	selp.b64 	%rd496, 0, %rd10, %p73;
	sub.s64 	%rd497, %rd495, %rd496;
	shl.b64 	%rd498, %rd497, 3;
	add.s64 	%rd156, %rd9, %rd498;
	// begin inline asm
	st.global.u64 [%rd156], %rd1;
	// end inline asm
	add.s64 	%rd499, %rd497, %rd11;
	setp.lt.u64 	%p74, %rd499, %rd10;
	selp.b64 	%rd500, 0, %rd10, %p74;
	sub.s64 	%rd501, %rd499, %rd500;
	shl.b64 	%rd502, %rd501, 3;
	add.s64 	%rd158, %rd9, %rd502;
	// begin inline asm
	st.global.u64 [%rd158], %rd1;
	// end inline asm
	add.s64 	%rd503, %rd501, %rd11;
	setp.lt.u64 	%p75, %rd503, %rd10;
	selp.b64 	%rd504, 0, %rd10, %p75;
	sub.s64 	%rd505, %rd503, %rd504;
	shl.b64 	%rd506, %rd505, 3;
	add.s64 	%rd160, %rd9, %rd506;
	// begin inline asm
	st.global.u64 [%rd160], %rd1;
	// end inline asm
	add.s64 	%rd507, %rd505, %rd11;
	setp.lt.u64 	%p76, %rd507, %rd10;
	selp.b64 	%rd508, 0, %rd10, %p76;
	sub.s64 	%rd509, %rd507, %rd508;
	shl.b64 	%rd510, %rd509, 3;
	add.s64 	%rd162, %rd9, %rd510;
	// begin inline asm
	st.global.u64 [%rd162], %rd1;
	// end inline asm
	add.s64 	%rd511, %rd509, %rd11;
	setp.lt.u64 	%p77, %rd511, %rd10;
	selp.b64 	%rd512, 0, %rd10, %p77;
	sub.s64 	%rd513, %rd511, %rd512;
	shl.b64 	%rd514, %rd513, 3;
	add.s64 	%rd164, %rd9, %rd514;
	// begin inline asm
	st.global.u64 [%rd164], %rd1;
	// end inline asm
	add.s64 	%rd515, %rd513, %rd11;
	setp.lt.u64 	%p78, %rd515, %rd10;
	selp.b64 	%rd516, 0, %rd10, %p78;
	sub.s64 	%rd517, %rd515, %rd516;
	shl.b64 	%rd518, %rd517, 3;
	add.s64 	%rd166, %rd9, %rd518;
	// begin inline asm
	st.global.u64 [%rd166], %rd1;
	// end inline asm
	add.s64 	%rd519, %rd517, %rd11;
	setp.lt.u64 	%p79, %rd519, %rd10;
	selp.b64 	%rd520, 0, %rd10, %p79;
	sub.s64 	%rd521, %rd519, %rd520;
	shl.b64 	%rd522, %rd521, 3;
	add.s64 	%rd168, %rd9, %rd522;
	// begin inline asm
	st.global.u64 [%rd168], %rd1;
	// end inline asm
	add.s64 	%rd523, %rd521, %rd11;
	setp.lt.u64 	%p80, %rd523, %rd10;
	selp.b64 	%rd524, 0, %rd10, %p80;
	sub.s64 	%rd525, %rd523, %rd524;
	shl.b64 	%rd526, %rd525, 3;
	add.s64 	%rd170, %rd9, %rd526;
	// begin inline asm
	st.global.u64 [%rd170], %rd1;
	// end inline asm
	add.s64 	%rd527, %rd525, %rd11;
	setp.lt.u64 	%p81, %rd527, %rd10;
	selp.b64 	%rd528, 0, %rd10, %p81;
	sub.s64 	%rd529, %rd527, %rd528;
	shl.b64 	%rd530, %rd529, 3;
	add.s64 	%rd172, %rd9, %rd530;
	// begin inline asm
	st.global.u64 [%rd172], %rd1;
	// end inline asm
	add.s64 	%rd531, %rd529, %rd11;
	setp.lt.u64 	%p82, %rd531, %rd10;
	selp.b64 	%rd532, 0, %rd10, %p82;
	sub.s64 	%rd533, %rd531, %rd532;
	shl.b64 	%rd534, %rd533, 3;
	add.s64 	%rd174, %rd9, %rd534;
	// begin inline asm
	st.global.u64 [%rd174], %rd1;
	// end inline asm
	add.s64 	%rd535, %rd533, %rd11;
	setp.lt.u64 	%p83, %rd535, %rd10;
	selp.b64 	%rd536, 0, %rd10, %p83;
	sub.s64 	%rd537, %rd535, %rd536;
	shl.b64 	%rd538, %rd537, 3;
	add.s64 	%rd176, %rd9, %rd538;
	// begin inline asm
	st.global.u64 [%rd176], %rd1;
	// end inline asm
	add.s64 	%rd539, %rd537, %rd11;
	setp.lt.u64 	%p84, %rd539, %rd10;
	selp.b64 	%rd540, 0, %rd10, %p84;
	sub.s64 	%rd541, %rd539, %rd540;
	shl.b64 	%rd542, %rd541, 3;
	add.s64 	%rd178, %rd9, %rd542;
	// begin inline asm
	st.global.u64 [%rd178], %rd1;
	// end inline asm
	add.s64 	%rd543, %rd541, %rd11;
	setp.lt.u64 	%p85, %rd543, %rd10;
	selp.b64 	%rd544, 0, %rd10, %p85;
	sub.s64 	%rd545, %rd543, %rd544;
	shl.b64 	%rd546, %rd545, 3;
	add.s64 	%rd180, %rd9, %rd546;
	// begin inline asm
	st.global.u64 [%rd180], %rd1;
	// end inline asm
	add.s64 	%rd547, %rd545, %rd11;
	setp.lt.u64 	%p86, %rd547, %rd10;
	selp.b64 	%rd548, 0, %rd10, %p86;
	sub.s64 	%rd549, %rd547, %rd548;
	shl.b64 	%rd550, %rd549, 3;
	add.s64 	%rd182, %rd9, %rd550;
	// begin inline asm
	st.global.u64 [%rd182], %rd1;
	// end inline asm
	add.s64 	%rd551, %rd549, %rd11;
	setp.lt.u64 	%p87, %rd551, %rd10;
	selp.b64 	%rd552, 0, %rd10, %p87;
	sub.s64 	%rd553, %rd551, %rd552;
	shl.b64 	%rd554, %rd553, 3;
	add.s64 	%rd184, %rd9, %rd554;
	// begin inline asm
	st.global.u64 [%rd184], %rd1;
	// end inline asm
	add.s64 	%rd555, %rd553, %rd11;
	setp.lt.u64 	%p88, %rd555, %rd10;
	selp.b64 	%rd556, 0, %rd10, %p88;
	sub.s64 	%rd557, %rd555, %rd556;
	shl.b64 	%rd558, %rd557, 3;
	add.s64 	%rd186, %rd9, %rd558;
	// begin inline asm
	st.global.u64 [%rd186], %rd1;
	// end inline asm
	add.s64 	%rd559, %rd557, %rd11;
	setp.lt.u64 	%p89, %rd559, %rd10;
	selp.b64 	%rd560, 0, %rd10, %p89;
	sub.s64 	%rd561, %rd559, %rd560;
	shl.b64 	%rd562, %rd561, 3;
	add.s64 	%rd188, %rd9, %rd562;
	// begin inline asm
	st.global.u64 [%rd188], %rd1;
	// end inline asm
	add.s64 	%rd563, %rd561, %rd11;
	setp.lt.u64 	%p90, %rd563, %rd10;
	selp.b64 	%rd564, 0, %rd10, %p90;
	sub.s64 	%rd565, %rd563, %rd564;
	shl.b64 	%rd566, %rd565, 3;
	add.s64 	%rd190, %rd9, %rd566;
	// begin inline asm
	st.global.u64 [%rd190], %rd1;
	// end inline asm
	add.s64 	%rd567, %rd565, %rd11;
	setp.lt.u64 	%p91, %rd567, %rd10;
	selp.b64 	%rd568, 0, %rd10, %p91;
	sub.s64 	%rd569, %rd567, %rd568;
	shl.b64 	%rd570, %rd569, 3;
	add.s64 	%rd192, %rd9, %rd570;
	// begin inline asm
	st.global.u64 [%rd192], %rd1;
	// end inline asm
	add.s64 	%rd571, %rd569, %rd11;
	setp.lt.u64 	%p92, %rd571, %rd10;
	selp.b64 	%rd572, 0, %rd10, %p92;
	sub.s64 	%rd573, %rd571, %rd572;
	shl.b64 	%rd574, %rd573, 3;
	add.s64 	%rd194, %rd9, %rd574;
	// begin inline asm
	st.global.u64 [%rd194], %rd1;
	// end inline asm
	add.s64 	%rd575, %rd573, %rd11;
	setp.lt.u64 	%p93, %rd575, %rd10;
	selp.b64 	%rd576, 0, %rd10, %p93;
	sub.s64 	%rd577, %rd575, %rd576;
	shl.b64 	%rd578, %rd577, 3;
	add.s64 	%rd196, %rd9, %rd578;
	// begin inline asm
	st.global.u64 [%rd196], %rd1;
	// end inline asm
	add.s64 	%rd579, %rd577, %rd11;
	setp.lt.u64 	%p94, %rd579, %rd10;
	selp.b64 	%rd580, 0, %rd10, %p94;
	sub.s64 	%rd581, %rd579, %rd580;
	shl.b64 	%rd582, %rd581, 3;
	add.s64 	%rd198, %rd9, %rd582;
	// begin inline asm
	st.global.u64 [%rd198], %rd1;
	// end inline asm
	add.s64 	%rd583, %rd581, %rd11;
	setp.lt.u64 	%p95, %rd583, %rd10;
	selp.b64 	%rd584, 0, %rd10, %p95;
	sub.s64 	%rd585, %rd583, %rd584;
	shl.b64 	%rd586, %rd585, 3;
	add.s64 	%rd200, %rd9, %rd586;
	// begin inline asm
	st.global.u64 [%rd200], %rd1;
	// end inline asm
	add.s64 	%rd587, %rd585, %rd11;
	setp.lt.u64 	%p96, %rd587, %rd10;
	selp.b64 	%rd588, 0, %rd10, %p96;
	sub.s64 	%rd589, %rd587, %rd588;
	shl.b64 	%rd590, %rd589, 3;
	add.s64 	%rd202, %rd9, %rd590;
	// begin inline asm
	st.global.u64 [%rd202], %rd1;
	// end inline asm
	add.s64 	%rd591, %rd589, %rd11;
	setp.lt.u64 	%p97, %rd591, %rd10;
	selp.b64 	%rd592, 0, %rd10, %p97;
	sub.s64 	%rd593, %rd591, %rd592;
	shl.b64 	%rd594, %rd593, 3;
	add.s64 	%rd204, %rd9, %rd594;
	// begin inline asm
	st.global.u64 [%rd204], %rd1;
	// end inline asm
	add.s64 	%rd595, %rd593, %rd11;
	setp.lt.u64 	%p98, %rd595, %rd10;
	selp.b64 	%rd596, 0, %rd10, %p98;
	sub.s64 	%rd597, %rd595, %rd596;
	shl.b64 	%rd598, %rd597, 3;
	add.s64 	%rd206, %rd9, %rd598;
	// begin inline asm
	st.global.u64 [%rd206], %rd1;
	// end inline asm
	add.s64 	%rd599, %rd597, %rd11;
	setp.lt.u64 	%p99, %rd599, %rd10;
	selp.b64 	%rd600, 0, %rd10, %p99;
	sub.s64 	%rd601, %rd599, %rd600;
	shl.b64 	%rd602, %rd601, 3;
	add.s64 	%rd208, %rd9, %rd602;
	// begin inline asm
	st.global.u64 [%rd208], %rd1;
	// end inline asm
	add.s64 	%rd603, %rd601, %rd11;
	setp.lt.u64 	%p100, %rd603, %rd10;
	selp.b64 	%rd604, 0, %rd10, %p100;
	sub.s64 	%rd605, %rd603, %rd604;
	shl.b64 	%rd606, %rd605, 3;
	add.s64 	%rd210, %rd9, %rd606;
	// begin inline asm
	st.global.u64 [%rd210], %rd1;
	// end inline asm
	add.s64 	%rd607, %rd605, %rd11;
	setp.lt.u64 	%p101, %rd607, %rd10;
	selp.b64 	%rd608, 0, %rd10, %p101;
	sub.s64 	%rd609, %rd607, %rd608;
	shl.b64 	%rd610, %rd609, 3;
	add.s64 	%rd212, %rd9, %rd610;
	// begin inline asm
	st.global.u64 [%rd212], %rd1;
	// end inline asm
	add.s64 	%rd611, %rd609, %rd11;
	setp.lt.u64 	%p102, %rd611, %rd10;
	selp.b64 	%rd612, 0, %rd10, %p102;
	sub.s64 	%rd615, %rd611, %rd612;
	add.s64 	%rd614, %rd614, -1;
	setp.ne.s64 	%p103, %rd614, 0;
	@%p103 bra 	$L__BB0_4;
$L__BB0_5:
	ret;

}


// ===== COMPILED SASS (sm_100) =====

	.target	sm_100

	.elftype	@"ET_EXEC"


//--------------------- .note.nv.tkinfo           --------------------------
	.section	.note.nv.tkinfo,"",@"SHT_NOTE"
	.sectionflags	@"SHF_NOTE_NV_TKINFO"
	.tkinfo
        /*0018*/ 	.word	0x00000002
        /*0030*/ 	.string	""
        /*0030*/ 	.string	"ptxas"
        /*0030*/ 	.string	"Cuda compilation tools, release 13.0, V13.0.88"
        /*0030*/ 	.string	"Build cuda_13.0.r13.0/compiler.36424714_0"
        /*0030*/ 	.string	"-arch sm_100 -m 64 "



//--------------------- .note.nv.cuinfo           --------------------------
	.section	.note.nv.cuinfo,"",@"SHT_NOTE"
	.sectionflags	@"SHF_NOTE_NV_CUINFO"
        /*0018*/ 	.short	0x0002
        /*001a*/ 	.short	0x0064
        /*001c*/ 	.short	0x0082
	.zero		2


//--------------------- .nv.info                  --------------------------
	.section	.nv.info,"",@"SHT_CUDA_INFO"
	.align	4


	//----- nvinfo : EIATTR_REGCOUNT
	.align		4
        /*0000*/ 	.byte	0x04, 0x2f
        /*0002*/ 	.short	(.L_1 - .L_0)
	.align		4
.L_0:
        /*0004*/ 	.word	index@(_Z12store_kernelPmmmm)
        /*0008*/ 	.word	0x00000020


	//----- nvinfo : EIATTR_FRAME_SIZE
	.align		4
.L_1:
        /*000c*/ 	.byte	0x04, 0x11
        /*000e*/ 	.short	(.L_3 - .L_2)
	.align		4
.L_2:
        /*0010*/ 	.word	index@($__internal_0_$__cuda_sm20_rem_u64)
        /*0014*/ 	.word	0x00000000


	//----- nvinfo : EIATTR_FRAME_SIZE
	.align		4
.L_3:
        /*0018*/ 	.byte	0x04, 0x11
        /*001a*/ 	.short	(.L_5 - .L_4)
	.align		4
.L_4:
        /*001c*/ 	.word	index@(_Z12store_kernelPmmmm)
        /*0020*/ 	.word	0x00000000


	//----- nvinfo : EIATTR_MIN_STACK_SIZE
	.align		4
.L_5:
        /*0024*/ 	.byte	0x04, 0x12
        /*0026*/ 	.short	(.L_7 - .L_6)
	.align		4
.L_6:
        /*0028*/ 	.word	index@(_Z12store_kernelPmmmm)
        /*002c*/ 	.word	0x00000000
.L_7:


//--------------------- .nv.compat                --------------------------
	.section	.nv.compat,"",@"SHT_CUDA_COMPAT_INFO"
	.align	4
        /*0000*/ 	.byte	0x02, 0x09, 0x00, 0x00, 0x02, 0x02, 0x01, 0x00, 0x02, 0x05, 0x05, 0x00, 0x03, 0x07, 0x01, 0x01
        /*0010*/ 	.byte	0x02, 0x03, 0x00, 0x00, 0x02, 0x06, 0x01, 0x00, 0x04, 0x0b, 0x08, 0x00, 0x09, 0x00, 0x00, 0x00
        /*0020*/ 	.byte	0x00, 0x00, 0x00, 0x00


//--------------------- .nv.info._Z12store_kernelPmmmm --------------------------
	.section	.nv.info._Z12store_kernelPmmmm,"",@"SHT_CUDA_INFO"
	.sectionflags	@""
	.align	4


	//----- nvinfo : EIATTR_CUDA_API_VERSION
	.align		4
        /*0000*/ 	.byte	0x04, 0x37
        /*0002*/ 	.short	(.L_9 - .L_8)
.L_8:
        /*0004*/ 	.word	0x00000082


	//----- nvinfo : EIATTR_KPARAM_INFO
	.align		4
.L_9:
        /*0008*/ 	.byte	0x04, 0x17
        /*000a*/ 	.short	(.L_11 - .L_10)
.L_10:
        /*000c*/ 	.word	0x00000000
        /*0010*/ 	.short	0x0003
        /*0012*/ 	.short	0x0018
        /*0014*/ 	.byte	0x00, 0xf0, 0x21, 0x00


	//----- nvinfo : EIATTR_KPARAM_INFO
	.align		4
.L_11:
        /*0018*/ 	.byte	0x04, 0x17
        /*001a*/ 	.short	(.L_13 - .L_12)
.L_12:
        /*001c*/ 	.word	0x00000000
        /*0020*/ 	.short	0x0002
        /*0022*/ 	.short	0x0010
        /*0024*/ 	.byte	0x00, 0xf0, 0x21, 0x00


	//----- nvinfo : EIATTR_KPARAM_INFO
	.align		4
.L_13:
        /*0028*/ 	.byte	0x04, 0x17
        /*002a*/ 	.short	(.L_15 - .L_14)
.L_14:
        /*002c*/ 	.word	0x00000000
        /*0030*/ 	.short	0x0001
        /*0032*/ 	.short	0x0008
        /*0034*/ 	.byte	0x00, 0xf0, 0x21, 0x00


	//----- nvinfo : EIATTR_KPARAM_INFO
	.align		4
.L_15:
        /*0038*/ 	.byte	0x04, 0x17
        /*003a*/ 	.short	(.L_17 - .L_16)
.L_16:
        /*003c*/ 	.word	0x00000000
        /*0040*/ 	.short	0x0000
        /*0042*/ 	.short	0x0000
        /*0044*/ 	.byte	0x00, 0xf5, 0x21, 0x00


	//----- nvinfo : EIATTR_SPARSE_MMA_MASK
	.align		4
.L_17:
        /*0048*/ 	.byte	0x03, 0x50
        /*004a*/ 	.short	0x0000


	//----- nvinfo : EIATTR_MAXREG_COUNT
	.align		4
        /*004c*/ 	.byte	0x03, 0x1b
        /*004e*/ 	.short	0x00ff


	//----- nvinfo : EIATTR_MERCURY_ISA_VERSION
	.align		4
        /*0050*/ 	.byte	0x03, 0x5f
        /*0052*/ 	.short	0x0101


	//----- nvinfo : EIATTR_VRC_CTA_INIT_COUNT
	.align		4
        /*0054*/ 	.byte	0x02, 0x4a
	.zero		1
	.zero		1


	//----- nvinfo : EIATTR_EXIT_INSTR_OFFSETS
	.align		4
        /*0058*/ 	.byte	0x04, 0x1c
        /*005a*/ 	.short	(.L_19 - .L_18)


	//   ....[0]....
.L_18:
        /*005c*/ 	.word	0x00000230


	//   ....[1]....
        /*0060*/ 	.word	0x00004790


	//----- nvinfo : EIATTR_CRS_STACK_SIZE
	.align		4
.L_19:
        /*0064*/ 	.byte	0x04, 0x1e
        /*0066*/ 	.short	(.L_21 - .L_20)
.L_20:
        /*0068*/ 	.word	0x00000000


	//----- nvinfo : EIATTR_CBANK_PARAM_SIZE
	.align		4
.L_21:
        /*006c*/ 	.byte	0x03, 0x19
        /*006e*/ 	.short	0x0020


	//----- nvinfo : EIATTR_PARAM_CBANK
	.align		4
        /*0070*/ 	.byte	0x04, 0x0a
        /*0072*/ 	.short	(.L_23 - .L_22)
	.align		4
.L_22:
        /*0074*/ 	.word	index@(.nv.constant0._Z12store_kernelPmmmm)
        /*0078*/ 	.short	0x0380
        /*007a*/ 	.short	0x0020


	//----- nvinfo : EIATTR_SW_WAR
	.align		4
.L_23:
        /*007c*/ 	.byte	0x04, 0x36
        /*007e*/ 	.short	(.L_25 - .L_24)
.L_24:
        /*0080*/ 	.word	0x00000008
.L_25:


//--------------------- .nv.callgraph             --------------------------
	.section	.nv.callgraph,"",@"SHT_CUDA_CALLGRAPH"
	.align	4
	.sectionentsize	8
	.align		4
        /*0000*/ 	.word	0x00000000
	.align		4
        /*0004*/ 	.word	0xffffffff
	.align		4
        /*0008*/ 	.word	0x00000000
	.align		4
        /*000c*/ 	.word	0xfffffffe
	.align		4
        /*0010*/ 	.word	0x00000000
	.align		4
        /*0014*/ 	.word	0xfffffffd
	.align		4
        /*0018*/ 	.word	0x00000000
	.align		4
        /*001c*/ 	.word	0xfffffffc


//--------------------- .text._Z12store_kernelPmmmm --------------------------
	.section	.text._Z12store_kernelPmmmm,"ax",@progbits
	.align	128
        .global         _Z12store_kernelPmmmm
        .type           _Z12store_kernelPmmmm,@function
        .size           _Z12store_kernelPmmmm,(.L_x_4 - _Z12store_kernelPmmmm)
        .other          _Z12store_kernelPmmmm,@"STO_CUDA_ENTRY STV_DEFAULT"
_Z12store_kernelPmmmm:
.text._Z12store_kernelPmmmm:
[----:B------:R-:W-:Y:S01]  /*0000*/  LDC R1, c[0x0][0x37c] ;  /* 0x0000df00ff017b82 */ /* 0x000fe20000000800 */
[----:B------:R-:W0:Y:S01]  /*0010*/  S2R R11, SR_TID.X ;  /* 0x00000000000b7919 */ /* 0x000e220000002100 */
[----:B------:R-:W1:Y:S06]  /*0020*/  LDCU UR5, c[0x0][0x38c] ;  /* 0x00007180ff0577ac */ /* 0x000e6c0008000800 */
[----:B------:R-:W0:Y:S01]  /*0030*/  S2UR UR4, SR_CTAID.X ;  /* 0x00000000000479c3 */ /* 0x000e220000002500 */
[----:B------:R-:W2:Y:S07]  /*0040*/  LDCU.64 UR6, c[0x0][0x398] ;  /* 0x00007300ff0677ac */ /* 0x000eae0008000a00 */
[----:B------:R-:W0:Y:S01]  /*0050*/  LDC R10, c[0x0][0x360] ;  /* 0x0000d800ff0a7b82 */ /* 0x000e220000000800 */
[----:B-1----:R-:W-:Y:S01]  /*0060*/  UISETP.NE.U32.AND UP0, UPT, UR5, URZ, UPT ;  /* 0x000000ff0500728c */ /* 0x002fe2000bf05070 */
[----:B0-----:R-:W-:-:S02]  /*0070*/  IMAD R10, R10, UR4, R11 ;  /* 0x000000040a0a7c24 */ /* 0x001fc4000f8e020b */
[----:B------:R-:W-:-:S06]  /*0080*/  IMAD.MOV.U32 R11, RZ, RZ, RZ ;  /* 0x000000ffff0b7224 */ /* 0x000fcc00078e00ff */
[----:B--2---:R-:W-:Y:S05]  /*0090*/  BRA.U UP0, `(.L_x_0) ;  /* 0x0000000100507547 */ /* 0x004fea000b800000 */
[----:B------:R-:W0:Y:S02]  /*00a0*/  LDCU UR4, c[0x0][0x388] ;  /* 0x00007100ff0477ac */ /* 0x000e240008000800 */
[----:B0-----:R-:W0:Y:S01]  /*00b0*/  I2F.U32.RP R0, UR4 ;  /* 0x0000000400007d06 */ /* 0x001e220008209000 */
[----:B------:R-:W-:-:S07]  /*00c0*/  ISETP.NE.U32.AND P1, PT, RZ, UR4, PT ;  /* 0x00000004ff007c0c */ /* 0x000fce000bf25070 */
[----:B0-----:R-:W0:Y:S02]  /*00d0*/  MUFU.RCP R0, R0 ;  /* 0x0000000000007308 */ /* 0x001e240000001000 */
[----:B0-----:R-:W-:-:S06]  /*00e0*/  VIADD R2, R0, 0xffffffe ;  /* 0x0ffffffe00027836 */ /* 0x001fcc0000000000 */
[----:B------:R0:W1:Y:S02]  /*00f0*/  F2I.FTZ.U32.TRUNC.NTZ R3, R2 ;  /* 0x0000000200037305 */ /* 0x000064000021f000 */
[----:B0-----:R-:W-:Y:S02]  /*0100*/  IMAD.MOV.U32 R2, RZ, RZ, RZ ;  /* 0x000000ffff027224 */ /* 0x001fe400078e00ff */
[----:B-1----:R-:W-:-:S04]  /*0110*/  IMAD.MOV R5, RZ, RZ, -R3 ;  /* 0x000000ffff057224 */ /* 0x002fc800078e0a03 */
[----:B------:R-:W-:-:S04]  /*0120*/  IMAD R5, R5, UR4, RZ ;  /* 0x0000000405057c24 */ /* 0x000fc8000f8e02ff */
[----:B------:R-:W-:-:S04]  /*0130*/  IMAD.HI.U32 R3, R3, R5, R2 ;  /* 0x0000000503037227 */ /* 0x000fc800078e0002 */
[----:B------:R-:W-:Y:S02]  /*0140*/  IMAD.MOV.U32 R5, RZ, RZ, RZ ;  /* 0x000000ffff057224 */ /* 0x000fe400078e00ff */
[----:B------:R-:W-:-:S04]  /*0150*/  IMAD.HI.U32 R3, R3, R10, RZ ;  /* 0x0000000a03037227 */ /* 0x000fc800078e00ff */
[----:B------:R-:W-:-:S04]  /*0160*/  IMAD.MOV R3, RZ, RZ, -R3 ;  /* 0x000000ffff037224 */ /* 0x000fc800078e0a03 */
[----:B------:R-:W-:-:S05]  /*0170*/  IMAD R4, R3, UR4, R10 ;  /* 0x0000000403047c24 */ /* 0x000fca000f8e020a */
[----:B------:R-:W-:-:S13]  /*0180*/  ISETP.GE.U32.AND P0, PT, R4, UR4, PT ;  /* 0x0000000404007c0c */ /* 0x000fda000bf06070 */
[----:B------:R-:W-:-:S05]  /*0190*/  @P0 VIADD R4, R4, -UR4 ;  /* 0x8000000404040c36 */ /* 0x000fca0008000000 */
[----:B------:R-:W-:-:S13]  /*01a0*/  ISETP.GE.U32.AND P0, PT, R4, UR4, PT ;  /* 0x0000000404007c0c */ /* 0x000fda000bf06070 */
[----:B------:R-:W-:Y:S01]  /*01b0*/  @P0 VIADD R4, R4, -UR4 ;  /* 0x8000000404040c36 */ /* 0x000fe20008000000 */
[----:B------:R-:W-:Y:S01]  /*01c0*/  @!P1 LOP3.LUT R4, RZ, UR4, RZ, 0x33, !PT ;  /* 0x00000004ff049c12 */ /* 0x000fe2000f8e33ff */
[----:B------:R-:W-:Y:S06]  /*01d0*/  BRA `(.L_x_1) ;  /* 0x0000000000087947 */ /* 0x000fec0003800000 */
.L_x_0:
[----:B------:R-:W-:-:S07]  /*01e0*/  MOV R0, 0x200 ;  /* 0x0000020000007802 */ /* 0x000fce0000000f00 */
[----:B------:R-:W-:Y:S05]  /*01f0*/  CALL.REL.NOINC `($__internal_0_$__cuda_sm20_rem_u64) ;  /* 0x0000004400687944 */ /* 0x000fea0003c00000 */
.L_x_1:
[----:B------:R-:W0:Y:S02]  /*0200*/  LDCU.64 UR4, c[0x0][0x398] ;  /* 0x00007300ff0477ac */ /* 0x000e240008000a00 */
[----:B0-----:R-:W-:-:S04]  /*0210*/  ISETP.NE.U32.AND P0, PT, RZ, UR4, PT ;  /* 0x00000004ff007c0c */ /* 0x001fc8000bf05070 */
[----:B------:R-:W-:-:S13]  /*0220*/  ISETP.NE.AND.EX P0, PT, RZ, UR5, PT, P0 ;  /* 0x00000005ff007c0c */ /* 0x000fda000bf05300 */
[----:B------:R-:W-:Y:S05]  /*0230*/  @!P0 EXIT ;  /* 0x000000000000894d */ /* 0x000fea0003800000 */
[----:B------:R-:W0:Y:S01]  /*0240*/  LDC.64 R12, c[0x0][0x380] ;  /* 0x0000e000ff0c7b82 */ /* 0x000e220000000a00 */
[----:B------:R-:W1:Y:S01]  /*0250*/  LDCU.64 UR4, c[0x0][0x358] ;  /* 0x00006b00ff0477ac */ /* 0x000e620008000a00 */
[----:B------:R-:W2:Y:S06]  /*0260*/  LDCU.64 UR8, c[0x0][0x390] ;  /* 0x00007200ff0877ac */ /* 0x000eac0008000a00 */
[----:B------:R-:W3:Y:S02]  /*0270*/  LDC.64 R14, c[0x0][0x388] ;  /* 0x0000e200ff0e7b82 */ /* 0x000ee40000000a00 */
.L_x_2:
[----:B--2---:R-:W-:Y:S01]  /*0280*/  IADD3 R3, P1, PT, R4, UR8, RZ ;  /* 0x0000000804037c10 */ /* 0x004fe2000ff3e0ff */
[----:B------:R-:W-:-:S03]  /*0290*/  UIADD3 UR6, UP1, UPT, UR6, -0x1, URZ ;  /* 0xffffffff06067890 */ /* 0x000fc6000ff3e0ff */
[----:B---3--:R-:W-:Y:S01]  /*02a0*/  ISETP.GE.U32.AND P0, PT, R3, R14, PT ;  /* 0x0000000e0300720c */ /* 0x008fe20003f06070 */
[----:B------:R-:W-:Y:S01]  /*02b0*/  UISETP.NE.U32.AND UP0, UPT, UR6, URZ, UPT ;  /* 0x000000ff0600728c */ /* 0x000fe2000bf05070 */
[----:B------:R-:W-:Y:S01]  /*02c0*/  IADD3.X R0, PT, PT, R5, UR9, RZ, P1, !PT ;  /* 0x0000000905007c10 */ /* 0x000fe20008ffe4ff */
[----:B------:R-:W-:-:S03]  /*02d0*/  UIADD3.X UR7, UPT, UPT, UR7, -0x1, URZ, UP1, !UPT ;  /* 0xffffffff07077890 */ /* 0x000fc60008ffe4ff */
[----:B------:R-:W-:Y:S01]  /*02e0*/  ISETP.GE.U32.AND.EX P0, PT, R0, R15, PT, P0 ;  /* 0x0000000f0000720c */ /* 0x000fe20003f06100 */
[----:B------:R-:W-:-:S03]  /*02f0*/  UISETP.NE.AND.EX UP0, UPT, UR7, URZ, UPT, UP0 ;  /* 0x000000ff0700728c */ /* 0x000fc6000bf05300 */
[----:B------:R-:W-:Y:S02]  /*0300*/  SEL R18, R14, RZ, P0 ;  /* 0x000000ff0e127207 */ /* 0x000fe40000000000 */
[----:B------:R-:W-:Y:S02]  /*0310*/  SEL R23, R15, RZ, P0 ;  /* 0x000000ff0f177207 */ /* 0x000fe40000000000 */
[----:B------:R-:W-:-:S04]  /*0320*/  IADD3 R18, P1, PT, -R18, R3, RZ ;  /* 0x0000000312127210 */ /* 0x000fc80007f3e1ff */
[----:B------:R-:W-:Y:S01]  /*0330*/  IADD3 R3, P2, PT, R18, UR8, RZ ;  /* 0x0000000812037c10 */ /* 0x000fe2000ff5e0ff */
[----:B------:R-:W-:-:S03]  /*0340*/  IMAD.X R23, R0, 0x1, ~R23, P1 ;  /* 0x0000000100177824 */ /* 0x000fc600008e0e17 */
[----:B------:R-:W-:Y:S02]  /*0350*/  ISETP.GE.U32.AND P0, PT, R3, R14, PT ;  /* 0x0000000e0300720c */ /* 0x000fe40003f06070 */
[----:B------:R-:W-:-:S04]  /*0360*/  IADD3.X R2, PT, PT, R23, UR9, RZ, P2, !PT ;  /* 0x0000000917027c10 */ /* 0x000fc800097fe4ff */
[----:B------:R-:W-:-:S04]  /*0370*/  ISETP.GE.U32.AND.EX P0, PT, R2, R15, PT, P0 ;  /* 0x0000000f0200720c */ /* 0x000fc80003f06100 */
        /* <DEDUP_REMOVED lines=16> */
[----:B------:R-:W-:-:S04]  /*0480*/  SEL R7, R14, RZ, P0 ;  /* 0x000000ff0e077207 */ /* 0x000fc80000000000 */
[----:B------:R-:W-:Y:S02]  /*0490*/  IADD3 R7, P1, PT, -R7, R0, RZ ;  /* 0x0000000007077210 */ /* 0x000fe40007f3e1ff */
[----:B------:R-:W-:Y:S02]  /*04a0*/  SEL R0, R15, RZ, P0 ;  /* 0x000000ff0f007207 */ /* 0x000fe40000000000 */
[----:B------:R-:W-:-:S03]  /*04b0*/  IADD3 R3, P2, PT, R7, UR8, RZ ;  /* 0x0000000807037c10 */ /* 0x000fc6000ff5e0ff */
[----:B------:R-:W-:Y:S01]  /*04c0*/  IMAD.X R0, R2, 0x1, ~R0, P1 ;  /* 0x0000000102007824 */ /* 0x000fe200008e0e00 */
[----:B------:R-:W-:-:S04]  /*04d0*/  ISETP.GE.U32.AND P0, PT, R3, R14, PT ;  /* 0x0000000e0300720c */ /* 0x000fc80003f06070 */
        /* <DEDUP_REMOVED lines=22> */
[----:B------:R-:W-:Y:S01]  /*0640*/  IMAD.X R26, R20, 0x1, ~R26, P1 ;  /* 0x00000001141a7824 */ /* 0x000fe200008e0e1a */
[----:B0-----:R-:W-:Y:S02]  /*0650*/  LEA R20, P1, R4, R12, 0x3 ;  /* 0x0000000c04147211 */ /* 0x001fe400078218ff */
[----:B------:R-:W-:Y:S02]  /*0660*/  ISETP.GE.U32.AND P0, PT, R25, R14, PT ;  /* 0x0000000e1900720c */ /* 0x000fe40003f06070 */
[----:B------:R-:W-:Y:S02]  /*0670*/  IADD3.X R28, PT, PT, R26, UR9, RZ, P2, !PT ;  /* 0x000000091a1c7c10 */ /* 0x000fe400097fe4ff */
[----:B------:R-:W-:Y:S02]  /*0680*/  LEA.HI.X R21, R4, R13, R5, 0x3, P1 ;  /* 0x0000000d04157211 */ /* 0x000fe400008f1c05 */
[----:B------:R-:W-:-:S03]  /*0690*/  ISETP.GE.U32.AND.EX P0, PT, R28, R15, PT, P0 ;  /* 0x0000000f1c00720c */ /* 0x000fc60003f06100 */
[----:B-1----:R0:W-:Y:S01]  /*06a0*/  STG.E.64 desc[UR4][R20.64], R10 ;  /* 0x0000000a14007986 */ /* 0x0021e2000c101b04 */
[----:B------:R-:W-:-:S04]  /*06b0*/  SEL R22, R14, RZ, P0 ;  /* 0x000000ff0e167207 */ /* 0x000fc80000000000 */
[----:B------:R-:W-:Y:S02]  /*06c0*/  IADD3 R22, P1, PT, -R22, R25, RZ ;  /* 0x0000001916167210 */ /* 0x000fe40007f3e1ff */
[----:B------:R-:W-:-:S05]  /*06d0*/  SEL R25, R15, RZ, P0 ;  /* 0x000000ff0f197207 */ /* 0x000fca0000000000 */
[----:B------:R-:W-:Y:S01]  /*06e0*/  IMAD.X R25, R28, 0x1, ~R25, P1 ;  /* 0x000000011c197824 */ /* 0x000fe200008e0e19 */
[----:B------:R-:W-:-:S04]  /*06f0*/  IADD3 R28, P1, PT, R22, UR8, RZ ;  /* 0x00000008161c7c10 */ /* 0x000fc8000ff3e0ff */
[----:B------:R-:W-:Y:S02]  /*0700*/  ISETP.GE.U32.AND P0, PT, R28, R14, PT ;  /* 0x0000000e1c00720c */ /* 0x000fe40003f06070 */
[----:B------:R-:W-:Y:S02]  /*0710*/  IADD3.X R29, PT, PT, R25, UR9, RZ, P1, !PT ;  /* 0x00000009191d7c10 */ /* 0x000fe40008ffe4ff */
[C---:B------:R-:W-:Y:S02]  /*0720*/  LEA R4, P1, R18.reuse, R12, 0x3 ;  /* 0x0000000c12047211 */ /* 0x040fe400078218ff */
[----:B------:R-:W-:Y:S02]  /*0730*/  ISETP.GE.U32.AND.EX P0, PT, R29, R15, PT, P0 ;  /* 0x0000000f1d00720c */ /* 0x000fe40003f06100 */
[----:B------:R-:W-:Y:S02]  /*0740*/  LEA.HI.X R5, R18, R13, R23, 0x3, P1 ;  /* 0x0000000d12057211 */ /* 0x000fe400008f1c17 */
[----:B------:R-:W-:-:S02]  /*0750*/  SEL R27, R14, RZ, P0 ;  /* 0x000000ff0e1b7207 */ /* 0x000fc40000000000 */
[----:B------:R-:W-:Y:S01]  /*0760*/  SEL R18, R15, RZ, P0 ;  /* 0x000000ff0f127207 */ /* 0x000fe20000000000 */
[----:B------:R1:W-:Y:S01]  /*0770*/  STG.E.64 desc[UR4][R4.64], R10 ;  /* 0x0000000a04007986 */ /* 0x0003e2000c101b04 */
[----:B------:R-:W-:-:S05]  /*0780*/  IADD3 R23, P1, PT, -R27, R28, RZ ;  /* 0x0000001c1b177210 */ /* 0x000fca0007f3e1ff */
[----:B------:R-:W-:Y:S01]  /*0790*/  IMAD.X R18, R29, 0x1, ~R18, P1 ;  /* 0x000000011d127824 */ /* 0x000fe200008e0e12 */
[----:B------:R-:W-:-:S04]  /*07a0*/  IADD3 R28, P1, PT, R23, UR8, RZ ;  /* 0x00000008171c7c10 */ /* 0x000fc8000ff3e0ff */
[----:B------:R-:W-:Y:S02]  /*07b0*/  ISETP.GE.U32.AND P0, PT, R28, R14, PT ;  /* 0x0000000e1c00720c */ /* 0x000fe40003f06070 */
[----:B------:R-:W-:Y:S02]  /*07c0*/  IADD3.X R29, PT, PT, R18, UR9, RZ, P1, !PT ;  /* 0x00000009121d7c10 */ /* 0x000fe40008ffe4ff */
[C---:B0-----:R-:W-:Y:S02]  /*07d0*/  LEA R20, P1, R16.reuse, R12, 0x3 ;  /* 0x0000000c10147211 */ /* 0x041fe400078218ff */
        /* <DEDUP_REMOVED lines=10> */
[----:B-1----:R-:W-:Y:S02]  /*0880*/  LEA R4, P1, R17, R12, 0x3 ;  /* 0x0000000c11047211 */ /* 0x002fe400078218ff */
        /* <DEDUP_REMOVED lines=10> */
[----:B0-----:R-:W-:Y:S02]  /*0930*/  LEA R20, P1, R7, R12, 0x3 ;  /* 0x0000000c07147211 */ /* 0x001fe400078218ff */
        /* <DEDUP_REMOVED lines=10> */
[C---:B-1----:R-:W-:Y:S02]  /*09e0*/  LEA R4, P1, R2.reuse, R12, 0x3 ;  /* 0x0000000c02047211 */ /* 0x042fe400078218ff */
        /* <DEDUP_REMOVED lines=200> */
[----:B------:R-:W-:-:S03]  /*1670*/  SEL R26, R14, RZ, P0 ;  /* 0x000000ff0e1a7207 */ /* 0x000fc60000000000 */
[----:B------:R1:W-:Y:S01]  /*1680*/  STG.E.64 desc[UR4][R4.64], R10 ;  /* 0x0000000a04007986 */ /* 0x0003e2000c101b04 */
[----:B------:R-:W-:Y:S02]  /*1690*/  IADD3 R8, P1, PT, -R26, R29, RZ ;  /* 0x0000001d1a087210 */ /* 0x000fe40007f3e1ff */
[----:B------:R-:W-:-:S05]  /*16a0*/  SEL R26, R15, RZ, P0 ;  /* 0x000000ff0f1a7207 */ /* 0x000fca0000000000 */
        /* <DEDUP_REMOVED lines=656> */
[----:B-1----:R-:W-:-:S02]  /*3fb0*/  SEL R4, R14, RZ, P0 ;  /* 0x000000ff0e047207 */ /* 0x002fc40000000000 */
        /* <DEDUP_REMOVED lines=62> */
[-C--:B-1----:R-:W-:Y:S02]  /*43a0*/  LEA R16, P1, R18, R12.reuse, 0x3 ;  /* 0x0000000c12107211 */ /* 0x082fe400078218ff */
[----:B------:R-:W-:Y:S02]  /*43b0*/  ISETP.GE.U32.AND.EX P0, PT, R28, R15, PT, P0 ;  /* 0x0000000f1c00720c */ /* 0x000fe40003f06100 */
[----:B------:R-:W-:Y:S02]  /*43c0*/  LEA.HI.X R17, R18, R13, R23, 0x3, P1 ;  /* 0x0000000d12117211 */ /* 0x000fe400008f1c17 */
[----:B------:R-:W-:-:S02]  /*43d0*/  LEA R18, P1, R19, R12, 0x3 ;  /* 0x0000000c13127211 */ /* 0x000fc400078218ff */
[----:B------:R-:W-:Y:S01]  /*43e0*/  SEL R23, R14, RZ, P0 ;  /* 0x000000ff0e177207 */ /* 0x000fe20000000000 */
[----:B------:R1:W-:Y:S01]  /*43f0*/  STG.E.64 desc[UR4][R16.64], R10 ;  /* 0x0000000a10007986 */ /* 0x0003e2000c101b04 */
[----:B------:R-:W-:Y:S02]  /*4400*/  LEA.HI.X R19, R19, R13, R22, 0x3, P1 ;  /* 0x0000000d13137211 */ /* 0x000fe400008f1c16 */
[----:B------:R-:W-:Y:S02]  /*4410*/  IADD3 R27, P1, PT, -R23, R27, RZ ;  /* 0x0000001b171b7210 */ /* 0x000fe40007f3e1ff */
[----:B------:R-:W-:Y:S01]  /*4420*/  SEL R23, R15, RZ, P0 ;  /* 0x000000ff0f177207 */ /* 0x000fe20000000000 */
[----:B------:R2:W-:Y:S01]  /*4430*/  STG.E.64 desc[UR4][R18.64], R10 ;  /* 0x0000000a12007986 */ /* 0x0005e2000c101b04 */
[----:B------:R-:W-:-:S03]  /*4440*/  IADD3 R29, P2, PT, R27, UR8, RZ ;  /* 0x000000081b1d7c10 */ /* 0x000fc6000ff5e0ff */
[----:B------:R-:W-:Y:S01]  /*4450*/  IMAD.X R28, R28, 0x1, ~R23, P1 ;  /* 0x000000011c1c7824 */ /* 0x000fe200008e0e17 */
[----:B------:R-:W-:Y:S02]  /*4460*/  ISETP.GE.U32.AND P0, PT, R29, R14, PT ;  /* 0x0000000e1d00720c */ /* 0x000fe40003f06070 */
[-C--:B0-----:R-:W-:Y:S02]  /*4470*/  LEA R20, P1, R4, R12.reuse, 0x3 ;  /* 0x0000000c04147211 */ /* 0x081fe400078218ff */
[----:B-1----:R-:W-:Y:S02]  /*4480*/  IADD3.X R16, PT, PT, R28, UR9, RZ, P2, !PT ;  /* 0x000000091c107c10 */ /* 0x002fe400097fe4ff */
[----:B------:R-:W-:Y:S02]  /*4490*/  LEA R22, P2, R0, R12, 0x3 ;  /* 0x0000000c00167211 */ /* 0x000fe400078418ff */
[----:B------:R-:W-:Y:S02]  /*44a0*/  ISETP.GE.U32.AND.EX P0, PT, R16, R15, PT, P0 ;  /* 0x0000000f1000720c */ /* 0x000fe40003f06100 */
[----:B------:R-:W-:-:S02]  /*44b0*/  LEA.HI.X R21, R4, R13, R5, 0x3, P1 ;  /* 0x0000000d04157211 */ /* 0x000fc400008f1c05 */
[-C--:B------:R-:W-:Y:S02]  /*44c0*/  LEA.HI.X R23, R0, R13.reuse, R7, 0x3, P2 ;  /* 0x0000000d00177211 */ /* 0x080fe400010f1c07 */
[C---:B------:R-:W-:Y:S01]  /*44d0*/  LEA R4, P1, R9.reuse, R12, 0x3 ;  /* 0x0000000c09047211 */ /* 0x040fe200078218ff */
[----:B------:R0:W-:Y:S01]  /*44e0*/  STG.E.64 desc[UR4][R20.64], R10 ;  /* 0x0000000a14007986 */ /* 0x0001e2000c101b04 */
[----:B------:R-:W-:Y:S02]  /*44f0*/  SEL R0, R14, RZ, P0 ;  /* 0x000000ff0e007207 */ /* 0x000fe40000000000 */
[----:B------:R-:W-:Y:S01]  /*4500*/  LEA.HI.X R5, R9, R13, R2, 0x3, P1 ;  /* 0x0000000d09057211 */ /* 0x000fe200008f1c02 */
[----:B------:R-:W-:Y:S01]  /*4510*/  STG.E.64 desc[UR4][R22.64], R10 ;  /* 0x0000000a16007986 */ /* 0x000fe2000c101b04 */
[----:B------:R-:W-:Y:S02]  /*4520*/  IADD3 R29, P2, PT, -R0, R29, RZ ;  /* 0x0000001d001d7210 */ /* 0x000fe40007f5e1ff */
[----:B------:R-:W-:Y:S01]  /*4530*/  SEL R9, R15, RZ, P0 ;  /* 0x000000ff0f097207 */ /* 0x000fe20000000000 */
[----:B------:R-:W-:Y:S01]  /*4540*/  STG.E.64 desc[UR4][R4.64], R10 ;  /* 0x0000000a04007986 */ /* 0x000fe2000c101b04 */
[----:B--2---:R-:W-:-:S02]  /*4550*/  IADD3 R19, P3, PT, R29, UR8, RZ ;  /* 0x000000081d137c10 */ /* 0x004fc4000ff7e0ff */
[----:B------:R-:W-:Y:S01]  /*4560*/  LEA R2, P1, R3, R12, 0x3 ;  /* 0x0000000c03027211 */ /* 0x000fe200078218ff */
[----:B------:R-:W-:Y:S01]  /*4570*/  IMAD.X R9, R16, 0x1, ~R9, P2 ;  /* 0x0000000110097824 */ /* 0x000fe200010e0e09 */
[----:B------:R-:W-:Y:S02]  /*4580*/  ISETP.GE.U32.AND P0, PT, R19, R14, PT ;  /* 0x0000000e1300720c */ /* 0x000fe40003f06070 */
[----:B------:R-:W-:Y:S02]  /*4590*/  LEA.HI.X R3, R3, R13, R6, 0x3, P1 ;  /* 0x0000000d03037211 */ /* 0x000fe400008f1c06 */
[----:B------:R-:W-:Y:S02]  /*45a0*/  IADD3.X R0, PT, PT, R9, UR9, RZ, P3, !PT ;  /* 0x0000000909007c10 */ /* 0x000fe40009ffe4ff */
[----:B------:R-:W-:Y:S01]  /*45b0*/  LEA R16, P1, R8, R12, 0x3 ;  /* 0x0000000c08107211 */ /* 0x000fe200078218ff */
[----:B------:R1:W-:Y:S01]  /*45c0*/  STG.E.64 desc[UR4][R2.64], R10 ;  /* 0x0000000a02007986 */ /* 0x0003e2000c101b04 */
[----:B------:R-:W-:-:S02]  /*45d0*/  ISETP.GE.U32.AND.EX P0, PT, R0, R15, PT, P0 ;  /* 0x0000000f0000720c */ /* 0x000fc40003f06100 */
[-C--:B------:R-:W-:Y:S02]  /*45e0*/  LEA R6, P2, R25, R12.reuse, 0x3 ;  /* 0x0000000c19067211 */ /* 0x080fe400078418ff */
[----:B0-----:R-:W-:Y:S02]  /*45f0*/  SEL R20, R14, RZ, P0 ;  /* 0x000000ff0e147207 */ /* 0x001fe40000000000 */
[----:B------:R-:W-:Y:S02]  /*4600*/  SEL R21, R15, RZ, P0 ;  /* 0x000000ff0f157207 */ /* 0x000fe40000000000 */
[----:B------:R-:W-:Y:S02]  /*4610*/  IADD3 R20, P3, PT, -R20, R19, RZ ;  /* 0x0000001314147210 */ /* 0x000fe40007f7e1ff */
[-C--:B------:R-:W-:Y:S02]  /*4620*/  LEA.HI.X R17, R8, R13.reuse, R24, 0x3, P1 ;  /* 0x0000000d08117211 */ /* 0x080fe400008f1c18 */
[----:B------:R-:W-:Y:S01]  /*4630*/  LEA.HI.X R7, R25, R13, R26, 0x3, P2 ;  /* 0x0000000d19077211 */ /* 0x000fe200010f1c1a */
[----:B------:R-:W-:Y:S01]  /*4640*/  IMAD.X R0, R0, 0x1, ~R21, P3 ;  /* 0x0000000100007824 */ /* 0x000fe200018e0e15 */
[-C--:B------:R-:W-:Y:S01]  /*4650*/  LEA R18, P1, R27, R12.reuse, 0x3 ;  /* 0x0000000c1b127211 */ /* 0x080fe200078218ff */
[----:B------:R4:W-:Y:S01]  /*4660*/  STG.E.64 desc[UR4][R16.64], R10 ;  /* 0x0000000a10007986 */ /* 0x0009e2000c101b04 */
[----:B------:R-:W-:-:S02]  /*4670*/  LEA R8, P2, R29, R12, 0x3 ;  /* 0x0000000c1d087211 */ /* 0x000fc400078418ff */
[C---:B-1----:R-:W-:Y:S01]  /*4680*/  LEA R2, P0, R20.reuse, R12, 0x3 ;  /* 0x0000000c14027211 */ /* 0x042fe200078018ff */
[----:B------:R4:W-:Y:S01]  /*4690*/  STG.E.64 desc[UR4][R6.64], R10 ;  /* 0x0000000a06007986 */ /* 0x0009e2000c101b04 */
[-C--:B------:R-:W-:Y:S02]  /*46a0*/  LEA.HI.X R19, R27, R13.reuse, R28, 0x3, P1 ;  /* 0x0000000d1b137211 */ /* 0x080fe400008f1c1c */
[-C--:B------:R-:W-:Y:S02]  /*46b0*/  LEA.HI.X R9, R29, R13.reuse, R9, 0x3, P2 ;  /* 0x0000000d1d097211 */ /* 0x080fe400010f1c09 */
[C---:B------:R-:W-:Y:S01]  /*46c0*/  LEA.HI.X R3, R20.reuse, R13, R0, 0x3, P0 ;  /* 0x0000000d14037211 */ /* 0x040fe200000f1c00 */
[----:B------:R4:W-:Y:S01]  /*46d0*/  STG.E.64 desc[UR4][R18.64], R10 ;  /* 0x0000000a12007986 */ /* 0x0009e2000c101b04 */
[----:B------:R-:W-:-:S03]  /*46e0*/  IADD3 R5, P1, PT, R20, UR8, RZ ;  /* 0x0000000814057c10 */ /* 0x000fc6000ff3e0ff */
[----:B------:R4:W-:Y:S01]  /*46f0*/  STG.E.64 desc[UR4][R8.64], R10 ;  /* 0x0000000a08007986 */ /* 0x0009e2000c101b04 */
[----:B------:R-:W-:Y:S02]  /*4700*/  IADD3.X R0, PT, PT, R0, UR9, RZ, P1, !PT ;  /* 0x0000000900007c10 */ /* 0x000fe40008ffe4ff */
[----:B------:R-:W-:Y:S01]  /*4710*/  ISETP.GE.U32.AND P0, PT, R5, R14, PT ;  /* 0x0000000e0500720c */ /* 0x000fe20003f06070 */
[----:B------:R4:W-:Y:S03]  /*4720*/  STG.E.64 desc[UR4][R2.64], R10 ;  /* 0x0000000a02007986 */ /* 0x0009e6000c101b04 */
[----:B------:R-:W-:-:S04]  /*4730*/  ISETP.GE.U32.AND.EX P0, PT, R0, R15, PT, P0 ;  /* 0x0000000f0000720c */ /* 0x000fc80003f06100 */
[----:B------:R-:W-:-:S04]  /*4740*/  SEL R4, R14, RZ, P0 ;  /* 0x000000ff0e047207 */ /* 0x000fc80000000000 */
[----:B------:R-:W-:Y:S02]  /*4750*/  IADD3 R4, P1, PT, -R4, R5, RZ ;  /* 0x0000000504047210 */ /* 0x000fe40007f3e1ff */
[----:B------:R-:W-:-:S05]  /*4760*/  SEL R5, R15, RZ, P0 ;  /* 0x000000ff0f057207 */ /* 0x000fca0000000000 */
[----:B------:R-:W-:Y:S01]  /*4770*/  IMAD.X R5, R0, 0x1, ~R5, P1 ;  /* 0x0000000100057824 */ /* 0x000fe200008e0e05 */
[----:B----4-:R-:W-:Y:S06]  /*4780*/  BRA.U UP0, `(.L_x_2) ;  /* 0xffffffb900bc7547 */ /* 0x010fec000b83ffff */
[----:B------:R-:W-:Y:S05]  /*4790*/  EXIT ;  /* 0x000000000000794d */ /* 0x000fea0003800000 */
        .weak           $__internal_0_$__cuda_sm20_rem_u64
        .type           $__internal_0_$__cuda_sm20_rem_u64,@function
        .size           $__internal_0_$__cuda_sm20_rem_u64,(.L_x_4 - $__internal_0_$__cuda_sm20_rem_u64)
$__internal_0_$__cuda_sm20_rem_u64:
[----:B------:R-:W0:Y:S01]  /*47a0*/  LDCU.64 UR4, c[0x0][0x388] ;  /* 0x00007100ff0477ac */ /* 0x000e220008000a00 */
[----:B------:R-:W1:Y:S01]  /*47b0*/  LDC.64 R2, c[0x0][0x388] ;  /* 0x0000e200ff027b82 */ /* 0x000e620000000a00 */
[----:B0-----:R-:W0:Y:S08]  /*47c0*/  I2F.U64.RP R8, UR4 ;  /* 0x0000000400087d12 */ /* 0x001e300008309000 */
[----:B0-----:R-:W0:Y:S02]  /*47d0*/  MUFU.RCP R8, R8 ;  /* 0x0000000800087308 */ /* 0x001e240000001000 */
[----:B0-----:R-:W-:-:S06]  /*47e0*/  VIADD R4, R8, 0x1ffffffe ;  /* 0x1ffffffe08047836 */ /* 0x001fcc0000000000 */
[----:B------:R-:W1:Y:S02]  /*47f0*/  F2I.U64.TRUNC R4, R4 ;  /* 0x0000000400047311 */ /* 0x000e64000020d800 */
[----:B-1----:R-:W-:-:S04]  /*4800*/  IMAD.WIDE.U32 R6, R4, R2, RZ ;  /* 0x0000000204067225 */ /* 0x002fc800078e00ff */
[----:B------:R-:W-:Y:S01]  /*4810*/  IMAD R7, R4, R3, R7 ;  /* 0x0000000304077224 */ /* 0x000fe200078e0207 */
[----:B------:R-:W-:-:S03]  /*4820*/  IADD3 R9, P0, PT, RZ, -R6, RZ ;  /* 0x80000006ff097210 */ /* 0x000fc60007f1e0ff */
[----:B------:R-:W-:Y:S02]  /*4830*/  IMAD R7, R5, R2, R7 ;  /* 0x0000000205077224 */ /* 0x000fe400078e0207 */
[----:B------:R-:W-:-:S04]  /*4840*/  IMAD.HI.U32 R6, R4, R9, RZ ;  /* 0x0000000904067227 */ /* 0x000fc800078e00ff */
[----:B------:R-:W-:Y:S02]  /*4850*/  IMAD.X R13, RZ, RZ, ~R7, P0 ;  /* 0x000000ffff0d7224 */ /* 0x000fe400000e0e07 */
[----:B------:R-:W-:Y:S02]  /*4860*/  IMAD.MOV.U32 R7, RZ, RZ, R4 ;  /* 0x000000ffff077224 */ /* 0x000fe400078e0004 */
[-C--:B------:R-:W-:Y:S02]  /*4870*/  IMAD R15, R5, R13.reuse, RZ ;  /* 0x0000000d050f7224 */ /* 0x080fe400078e02ff */
[----:B------:R-:W-:-:S04]  /*4880*/  IMAD.WIDE.U32 R6, P0, R4, R13, R6 ;  /* 0x0000000d04067225 */ /* 0x000fc80007800006 */
[----:B------:R-:W-:-:S04]  /*4890*/  IMAD.HI.U32 R13, R5, R13, RZ ;  /* 0x0000000d050d7227 */ /* 0x000fc800078e00ff */
[----:B------:R-:W-:-:S05]  /*48a0*/  IMAD.HI.U32 R6, P1, R5, R9, R6 ;  /* 0x0000000905067227 */ /* 0x000fca0007820006 */
[----:B------:R-:W-:Y:S01]  /*48b0*/  IADD3 R7, P2, PT, R15, R6, RZ ;  /* 0x000000060f077210 */ /* 0x000fe20007f5e0ff */
[----:B------:R-:W-:-:S04]  /*48c0*/  IMAD.X R6, R13, 0x1, R5, P0 ;  /* 0x000000010d067824 */ /* 0x000fc800000e0605 */
[----:B------:R-:W-:Y:S01]  /*48d0*/  IMAD.WIDE.U32 R4, R7, R2, RZ ;  /* 0x0000000207047225 */ /* 0x000fe200078e00ff */
[----:B------:R-:W-:-:S03]  /*48e0*/  IADD3.X R9, PT, PT, RZ, RZ, R6, P2, P1 ;  /* 0x000000ffff097210 */ /* 0x000fc600017e2406 */
[----:B------:R-:W-:Y:S01]  /*48f0*/  IMAD R5, R7, R3, R5 ;  /* 0x0000000307057224 */ /* 0x000fe200078e0205 */
[----:B------:R-:W-:-:S03]  /*4900*/  IADD3 R13, P0, PT, RZ, -R4, RZ ;  /* 0x80000004ff0d7210 */ /* 0x000fc60007f1e0ff */
[----:B------:R-:W-:Y:S02]  /*4910*/  IMAD R5, R9, R2, R5 ;  /* 0x0000000209057224 */ /* 0x000fe400078e0205 */
[----:B------:R-:W-:-:S04]  /*4920*/  IMAD.HI.U32 R6, R7, R13, RZ ;  /* 0x0000000d07067227 */ /* 0x000fc800078e00ff */
[----:B------:R-:W-:Y:S02]  /*4930*/  IMAD.X R4, RZ, RZ, ~R5, P0 ;  /* 0x000000ffff047224 */ /* 0x000fe400000e0e05 */
[----:B------:R-:W-:Y:S02]  /*4940*/  IMAD.MOV.U32 R5, RZ, RZ, RZ ;  /* 0x000000ffff057224 */ /* 0x000fe400078e00ff */
[----:B------:R-:W-:-:S04]  /*4950*/  IMAD.WIDE.U32 R6, P0, R7, R4, R6 ;  /* 0x0000000407067225 */ /* 0x000fc80007800006 */
[C---:B------:R-:W-:Y:S02]  /*4960*/  IMAD R8, R9.reuse, R4, RZ ;  /* 0x0000000409087224 */ /* 0x040fe400078e02ff */
[----:B------:R-:W-:-:S04]  /*4970*/  IMAD.HI.U32 R7, P1, R9, R13, R6 ;  /* 0x0000000d09077227 */ /* 0x000fc80007820006 */
[----:B------:R-:W-:Y:S01]  /*4980*/  IMAD.HI.U32 R6, R9, R4, RZ ;  /* 0x0000000409067227 */ /* 0x000fe200078e00ff */
[----:B------:R-:W-:-:S03]  /*4990*/  IADD3 R7, P2, PT, R8, R7, RZ ;  /* 0x0000000708077210 */ /* 0x000fc60007f5e0ff */
[----:B------:R-:W-:Y:S02]  /*49a0*/  IMAD.X R9, R6, 0x1, R9, P0 ;  /* 0x0000000106097824 */ /* 0x000fe400000e0609 */
[----:B------:R-:W-:-:S03]  /*49b0*/  IMAD.HI.U32 R4, R7, R10, RZ ;  /* 0x0000000a07047227 */ /* 0x000fc600078e00ff */
[----:B------:R-:W-:Y:S01]  /*49c0*/  IADD3.X R9, PT, PT, RZ, RZ, R9, P2, P1 ;  /* 0x000000ffff097210 */ /* 0x000fe200017e2409 */
[----:B------:R-:W-:-:S04]  /*49d0*/  IMAD.WIDE.U32 R4, RZ, R7, R4 ;  /* 0x00000007ff047225 */ /* 0x000fc800078e0004 */
[----:B------:R-:W-:-:S04]  /*49e0*/  IMAD.HI.U32 R4, P0, R9, R10, R4 ;  /* 0x0000000a09047227 */ /* 0x000fc80007800004 */
[----:B------:R-:W-:Y:S01]  /*49f0*/  IMAD.X R6, RZ, RZ, RZ, P0 ;  /* 0x000000ffff067224 */ /* 0x000fe200000e06ff */
[----:B------:R-:W-:-:S05]  /*4a00*/  IADD3 R7, P1, PT, RZ, R4, RZ ;  /* 0x00000004ff077210 */ /* 0x000fca0007f3e0ff */
[----:B------:R-:W-:-:S04]  /*4a10*/  IMAD.WIDE.U32 R4, R7, R2, RZ ;  /* 0x0000000207047225 */ /* 0x000fc800078e00ff */
[----:B------:R-:W-:Y:S02]  /*4a20*/  IMAD.X R9, RZ, RZ, R6, P1 ;  /* 0x000000ffff097224 */ /* 0x000fe400008e0606 */
[----:B------:R-:W-:Y:S01]  /*4a30*/  IMAD R7, R7, R3, R5 ;  /* 0x0000000307077224 */ /* 0x000fe200078e0205 */
[----:B------:R-:W-:-:S03]  /*4a40*/  IADD3 R5, P1, PT, -R4, R10, RZ ;  /* 0x0000000a04057210 */ /* 0x000fc60007f3e1ff */
[-C--:B------:R-:W-:Y:S01]  /*4a50*/  IMAD R7, R9, R2.reuse, R7 ;  /* 0x0000000209077224 */ /* 0x080fe200078e0207 */
[----:B------:R-:W-:-:S03]  /*4a60*/  ISETP.GE.U32.AND P0, PT, R5, R2, PT ;  /* 0x000000020500720c */ /* 0x000fc60003f06070 */
[----:B------:R-:W-:Y:S01]  /*4a70*/  IMAD.X R4, RZ, RZ, ~R7, P1 ;  /* 0x000000ffff047224 */ /* 0x000fe200008e0e07 */
[----:B------:R-:W-:-:S04]  /*4a80*/  IADD3 R7, P1, PT, R5, -R2, RZ ;  /* 0x8000000205077210 */ /* 0x000fc80007f3e0ff */
[C---:B------:R-:W-:Y:S01]  /*4a90*/  ISETP.GE.U32.AND.EX P0, PT, R4.reuse, R3, PT, P0 ;  /* 0x000000030400720c */ /* 0x040fe20003f06100 */
[--C-:B------:R-:W-:Y:S01]  /*4aa0*/  IMAD.X R6, R4, 0x1, ~R3.reuse, P1 ;  /* 0x0000000104067824 */ /* 0x100fe200008e0e03 */
[----:B------:R-:W-:Y:S02]  /*4ab0*/  ISETP.NE.U32.AND P1, PT, R2, RZ, PT ;  /* 0x000000ff0200720c */ /* 0x000fe40003f25070 */
[----:B------:R-:W-:Y:S02]  /*4ac0*/  SEL R7, R7, R5, P0 ;  /* 0x0000000507077207 */ /* 0x000fe40000000000 */
[----:B------:R-:W-:Y:S02]  /*4ad0*/  SEL R6, R6, R4, P0 ;  /* 0x0000000406067207 */ /* 0x000fe40000000000 */
[CC--:B------:R-:W-:Y:S02]  /*4ae0*/  IADD3 R4, P2, PT, R7.reuse, -R2.reuse, RZ ;  /* 0x8000000207047210 */ /* 0x0c0fe40007f5e0ff */
[----:B------:R-:W-:Y:S01]  /*4af0*/  ISETP.GE.U32.AND P0, PT, R7, R2, PT ;  /* 0x000000020700720c */ /* 0x000fe20003f06070 */
[----:B------:R-:W-:Y:S01]  /*4b00*/  IMAD.MOV.U32 R2, RZ, RZ, R0 ;  /* 0x000000ffff027224 */ /* 0x000fe200078e0000 */
[----:B------:R-:W-:Y:S01]  /*4b10*/  ISETP.NE.AND.EX P1, PT, R3, RZ, PT, P1 ;  /* 0x000000ff0300720c */ /* 0x000fe20003f25310 */
[C---:B------:R-:W-:Y:S01]  /*4b20*/  IMAD.X R5, R6.reuse, 0x1, ~R3, P2 ;  /* 0x0000000106057824 */ /* 0x040fe200010e0e03 */
[----:B------:R-:W-:Y:S01]  /*4b30*/  ISETP.GE.U32.AND.EX P0, PT, R6, R3, PT, P0 ;  /* 0x000000030600720c */ /* 0x000fe20003f06100 */
[----:B------:R-:W-:-:S03]  /*4b40*/  IMAD.MOV.U32 R3, RZ, RZ, 0x0 ;  /* 0x00000000ff037424 */ /* 0x000fc600078e00ff */
[----:B------:R-:W-:Y:S02]  /*4b50*/  SEL R4, R4, R7, P0 ;  /* 0x0000000704047207 */ /* 0x000fe40000000000 */
[----:B------:R-:W-:Y:S02]  /*4b60*/  SEL R5, R5, R6, P0 ;  /* 0x0000000605057207 */ /* 0x000fe40000000000 */
[----:B------:R-:W-:Y:S02]  /*4b70*/  SEL R4, R4, 0xffffffff, P1 ;  /* 0xffffffff04047807 */ /* 0x000fe40000800000 */
[----:B------:R-:W-:Y:S01]  /*4b80*/  SEL R5, R5, 0xffffffff, P1 ;  /* 0xffffffff05057807 */ /* 0x000fe20000800000 */
[----:B------:R-:W-:Y:S06]  /*4b90*/  RET.REL.NODEC R2 `(_Z12store_kernelPmmmm) ;  /* 0xffffffb402187950 */ /* 0x000fec0003c3ffff */
.L_x_3:
[----:B------:R-:W-:-:S00]  /*4ba0*/  BRA `(.L_x_3) ;  /* 0xfffffffc00fc7947 */ /* 0x000fc0000383ffff */
[----:B------:R-:W-:-:S00]  /*4bb0*/  NOP ;  /* 0x0000000000007918 */ /* 0x000fc00000000000 */
        /* <DEDUP_REMOVED lines=12> */
.L_x_4:


//--------------------- .nv.shared.reserved.0     --------------------------
	.section	.nv.shared.reserved.0,"aw",@nobits
	.weak		__nv_reservedSMEM_offset_0_alias
	.size		__nv_reservedSMEM_offset_0_alias, 0, 64
	.other		__nv_reservedSMEM_offset_0_alias,@"STO_CUDA_RESERVED_SHARED STV_DEFAULT"
__nv_reservedSMEM_offset_0_alias:
	.zero		0
	.zero		64


//--------------------- .nv.constant0._Z12store_kernelPmmmm --------------------------
	.section	.nv.constant0._Z12store_kernelPmmmm,"a",@progbits
	.sectionflags	@""
	.align	4
.nv.constant0._Z12store_kernelPmmmm:
	.zero		928


//--------------------- SYMBOLS --------------------------

	.type		.nv.reservedSmem.offset0,@object
	.size		.nv.reservedSmem.offset0,0x4
